//
// Generated by NVIDIA NVVM Compiler
//
// Compiler Build ID: CL-36424714
// Cuda compilation tools, release 13.0, V13.0.88
// Based on NVVM 20.0.0
//

.version 9.0
.target sm_100
.address_size 64

	// .globl	_Z17syhemvl_generic_dIdLi64ELi64ELi4ELi8EEviT_PS0_iS1_iS0_S1_ii
// _ZZ17syhemvl_generic_dIdLi64ELi64ELi4ELi8EEviT_PS0_iS1_iS0_S1_iiE2la has been demoted
// _ZZ17syhemvl_generic_dIdLi64ELi64ELi4ELi8EEviT_PS0_iS1_iS0_S1_iiE4buff has been demoted
// _ZZ17syhemvl_generic_dIdLi64ELi64ELi4ELi8EEviT_PS0_iS1_iS0_S1_iiE5accum has been demoted
// _ZZ18syhemvl_generic_ndIdLi64ELi64ELi4ELi8EEviT_PS0_iS1_iS0_S1_iiE2la has been demoted
// _ZZ18syhemvl_generic_ndIdLi64ELi64ELi4ELi8EEviT_PS0_iS1_iS0_S1_iiE5accum has been demoted
// _ZZ18syhemvl_generic_ndIdLi64ELi64ELi4ELi8EEviT_PS0_iS1_iS0_S1_iiE5xbuff has been demoted

.visible .entry _Z17syhemvl_generic_dIdLi64ELi64ELi4ELi8EEviT_PS0_iS1_iS0_S1_ii(
	.param .u32 _Z17syhemvl_generic_dIdLi64ELi64ELi4ELi8EEviT_PS0_iS1_iS0_S1_ii_param_0,
	.param .f64 _Z17syhemvl_generic_dIdLi64ELi64ELi4ELi8EEviT_PS0_iS1_iS0_S1_ii_param_1,
	.param .u64 .ptr .align 1 _Z17syhemvl_generic_dIdLi64ELi64ELi4ELi8EEviT_PS0_iS1_iS0_S1_ii_param_2,
	.param .u32 _Z17syhemvl_generic_dIdLi64ELi64ELi4ELi8EEviT_PS0_iS1_iS0_S1_ii_param_3,
	.param .u64 .ptr .align 1 _Z17syhemvl_generic_dIdLi64ELi64ELi4ELi8EEviT_PS0_iS1_iS0_S1_ii_param_4,
	.param .u32 _Z17syhemvl_generic_dIdLi64ELi64ELi4ELi8EEviT_PS0_iS1_iS0_S1_ii_param_5,
	.param .f64 _Z17syhemvl_generic_dIdLi64ELi64ELi4ELi8EEviT_PS0_iS1_iS0_S1_ii_param_6,
	.param .u64 .ptr .align 1 _Z17syhemvl_generic_dIdLi64ELi64ELi4ELi8EEviT_PS0_iS1_iS0_S1_ii_param_7,
	.param .u32 _Z17syhemvl_generic_dIdLi64ELi64ELi4ELi8EEviT_PS0_iS1_iS0_S1_ii_param_8,
	.param .u32 _Z17syhemvl_generic_dIdLi64ELi64ELi4ELi8EEviT_PS0_iS1_iS0_S1_ii_param_9
)
{
	.reg .pred 	%p<36>;
	.reg .b32 	%r<123>;
	.reg .b64 	%rd<79>;
	.reg .b64 	%fd<136>;
	// demoted variable
	.shared .align 8 .b8 _ZZ17syhemvl_generic_dIdLi64ELi64ELi4ELi8EEviT_PS0_iS1_iS0_S1_iiE2la[32768];
	// demoted variable
	.shared .align 8 .b8 _ZZ17syhemvl_generic_dIdLi64ELi64ELi4ELi8EEviT_PS0_iS1_iS0_S1_iiE4buff[512];
	// demoted variable
	.shared .align 8 .b8 _ZZ17syhemvl_generic_dIdLi64ELi64ELi4ELi8EEviT_PS0_iS1_iS0_S1_iiE5accum[4096];
	ld.param.f64 	%fd6, [_Z17syhemvl_generic_dIdLi64ELi64ELi4ELi8EEviT_PS0_iS1_iS0_S1_ii_param_1];
	ld.param.u64 	%rd4, [_Z17syhemvl_generic_dIdLi64ELi64ELi4ELi8EEviT_PS0_iS1_iS0_S1_ii_param_2];
	ld.param.u32 	%r39, [_Z17syhemvl_generic_dIdLi64ELi64ELi4ELi8EEviT_PS0_iS1_iS0_S1_ii_param_3];
	ld.param.u64 	%rd5, [_Z17syhemvl_generic_dIdLi64ELi64ELi4ELi8EEviT_PS0_iS1_iS0_S1_ii_param_4];
	ld.param.u32 	%r40, [_Z17syhemvl_generic_dIdLi64ELi64ELi4ELi8EEviT_PS0_iS1_iS0_S1_ii_param_5];
	ld.param.f64 	%fd7, [_Z17syhemvl_generic_dIdLi64ELi64ELi4ELi8EEviT_PS0_iS1_iS0_S1_ii_param_6];
	ld.param.u64 	%rd6, [_Z17syhemvl_generic_dIdLi64ELi64ELi4ELi8EEviT_PS0_iS1_iS0_S1_ii_param_7];
	ld.param.u32 	%r42, [_Z17syhemvl_generic_dIdLi64ELi64ELi4ELi8EEviT_PS0_iS1_iS0_S1_ii_param_8];
	ld.param.u32 	%r41, [_Z17syhemvl_generic_dIdLi64ELi64ELi4ELi8EEviT_PS0_iS1_iS0_S1_ii_param_9];
	cvta.to.global.u64 	%rd7, %rd4;
	cvta.to.global.u64 	%rd8, %rd6;
	cvta.to.global.u64 	%rd9, %rd5;
	mov.u32 	%r1, %tid.x;
	mov.u32 	%r2, %tid.y;
	mov.u32 	%r3, %ctaid.x;
	shl.b32 	%r43, %r2, 6;
	add.s32 	%r4, %r43, %r1;
	shl.b32 	%r44, %r3, 6;
	mad.lo.s32 	%r45, %r44, %r39, %r44;
	cvt.s64.s32 	%rd10, %r45;
	mad.lo.s32 	%r46, %r39, %r2, %r1;
	cvt.s64.s32 	%rd11, %r46;
	add.s64 	%rd12, %rd10, %rd11;
	shl.b64 	%rd13, %rd12, 3;
	add.s64 	%rd1, %rd7, %rd13;
	mul.lo.s32 	%r47, %r40, %r44;
	mul.wide.s32 	%rd14, %r47, 8;
	add.s64 	%rd2, %rd9, %rd14;
	mul.lo.s32 	%r48, %r42, %r44;
	mul.wide.s32 	%rd15, %r48, 8;
	add.s64 	%rd16, %rd8, %rd15;
	mov.u32 	%r49, %nctaid.x;
	add.s32 	%r5, %r49, -1;
	setp.ne.s32 	%p1, %r3, %r5;
	mul.lo.s32 	%r50, %r42, %r1;
	mul.wide.s32 	%rd17, %r50, 8;
	add.s64 	%rd3, %rd16, %rd17;
	shl.b32 	%r51, %r4, 3;
	mov.u32 	%r52, _ZZ17syhemvl_generic_dIdLi64ELi64ELi4ELi8EEviT_PS0_iS1_iS0_S1_iiE2la;
	add.s32 	%r6, %r52, %r51;
	mov.f64 	%fd135, 0d0000000000000000;
	@%p1 bra 	$L__BB0_4;
	setp.ne.s32 	%p3, %r2, 0;
	@%p3 bra 	$L__BB0_7;
	setp.ge.s32 	%p4, %r1, %r41;
	@%p4 bra 	$L__BB0_6;
	mul.lo.s32 	%r60, %r40, %r1;
	mul.wide.s32 	%rd21, %r60, 8;
	add.s64 	%rd22, %rd2, %rd21;
	ld.global.f64 	%fd13, [%rd22];
	shl.b32 	%r61, %r1, 3;
	mov.u32 	%r62, _ZZ17syhemvl_generic_dIdLi64ELi64ELi4ELi8EEviT_PS0_iS1_iS0_S1_iiE4buff;
	add.s32 	%r63, %r62, %r61;
	st.shared.f64 	[%r63], %fd13;
	ld.global.f64 	%fd14, [%rd3];
	mul.f64 	%fd135, %fd7, %fd14;
	bra.uni 	$L__BB0_7;
$L__BB0_4:
	setp.ne.s32 	%p2, %r2, 0;
	mov.f64 	%fd135, 0d0000000000000000;
	@%p2 bra 	$L__BB0_8;
	mul.lo.s32 	%r53, %r40, %r1;
	mul.wide.s32 	%rd18, %r53, 8;
	add.s64 	%rd19, %rd2, %rd18;
	ld.global.f64 	%fd9, [%rd19];
	shl.b32 	%r54, %r1, 3;
	mov.u32 	%r55, _ZZ17syhemvl_generic_dIdLi64ELi64ELi4ELi8EEviT_PS0_iS1_iS0_S1_iiE4buff;
	add.s32 	%r56, %r55, %r54;
	st.shared.f64 	[%r56], %fd9;
	ld.global.f64 	%fd10, [%rd3];
	mul.f64 	%fd135, %fd7, %fd10;
	bra.uni 	$L__BB0_8;
$L__BB0_6:
	shl.b32 	%r57, %r1, 3;
	mov.u32 	%r58, _ZZ17syhemvl_generic_dIdLi64ELi64ELi4ELi8EEviT_PS0_iS1_iS0_S1_iiE4buff;
	add.s32 	%r59, %r58, %r57;
	mov.b64 	%rd20, 0;
	st.shared.u64 	[%r59], %rd20;
$L__BB0_7:
	mov.b64 	%rd23, 0;
	st.shared.u64 	[%r6], %rd23;
	st.shared.u64 	[%r6+2048], %rd23;
	st.shared.u64 	[%r6+4096], %rd23;
	st.shared.u64 	[%r6+6144], %rd23;
	st.shared.u64 	[%r6+8192], %rd23;
	st.shared.u64 	[%r6+10240], %rd23;
	st.shared.u64 	[%r6+12288], %rd23;
	st.shared.u64 	[%r6+14336], %rd23;
	st.shared.u64 	[%r6+16384], %rd23;
	st.shared.u64 	[%r6+18432], %rd23;
	st.shared.u64 	[%r6+20480], %rd23;
	st.shared.u64 	[%r6+22528], %rd23;
	st.shared.u64 	[%r6+24576], %rd23;
	st.shared.u64 	[%r6+26624], %rd23;
	st.shared.u64 	[%r6+28672], %rd23;
	st.shared.u64 	[%r6+30720], %rd23;
	bar.sync 	0;
	setp.ge.s32 	%p5, %r1, %r41;
	@%p5 bra 	$L__BB0_62;
$L__BB0_8:
	setp.ne.s32 	%p6, %r3, %r5;
	@%p6 bra 	$L__BB0_24;
	shr.s32 	%r66, %r41, 31;
	shr.u32 	%r67, %r66, 30;
	add.s32 	%r68, %r41, %r67;
	shr.s32 	%r7, %r68, 2;
	setp.lt.s32 	%p7, %r41, 4;
	mov.b32 	%r122, 0;
	@%p7 bra 	$L__BB0_22;
	shl.b32 	%r8, %r39, 2;
	add.s32 	%r70, %r7, -1;
	and.b32  	%r9, %r7, 15;
	setp.lt.u32 	%p8, %r70, 15;
	mov.b32 	%r117, 0;
	@%p8 bra 	$L__BB0_13;
	and.b32  	%r117, %r7, 536870896;
	neg.s32 	%r115, %r117;
	shl.b32 	%r12, %r39, 6;
	shl.b32 	%r72, %r2, 9;
	shl.b32 	%r73, %r1, 3;
	add.s32 	%r74, %r72, %r73;
	add.s32 	%r76, %r74, %r52;
	add.s32 	%r113, %r76, 16384;
	mov.b32 	%r114, 0;
	mul.wide.s32 	%rd43, %r8, 8;
$L__BB0_12:
	.pragma "nounroll";
	mul.wide.s32 	%rd41, %r114, 8;
	add.s64 	%rd42, %rd1, %rd41;
	ld.global.f64 	%fd31, [%rd42];
	st.shared.f64 	[%r113+-16384], %fd31;
	add.s64 	%rd44, %rd42, %rd43;
	ld.global.f64 	%fd32, [%rd44];
	st.shared.f64 	[%r113+-14336], %fd32;
	add.s64 	%rd45, %rd44, %rd43;
	ld.global.f64 	%fd33, [%rd45];
	st.shared.f64 	[%r113+-12288], %fd33;
	add.s64 	%rd46, %rd45, %rd43;
	ld.global.f64 	%fd34, [%rd46];
	st.shared.f64 	[%r113+-10240], %fd34;
	add.s64 	%rd47, %rd46, %rd43;
	ld.global.f64 	%fd35, [%rd47];
	st.shared.f64 	[%r113+-8192], %fd35;
	add.s64 	%rd48, %rd47, %rd43;
	ld.global.f64 	%fd36, [%rd48];
	st.shared.f64 	[%r113+-6144], %fd36;
	add.s64 	%rd49, %rd48, %rd43;
	ld.global.f64 	%fd37, [%rd49];
	st.shared.f64 	[%r113+-4096], %fd37;
	add.s64 	%rd50, %rd49, %rd43;
	ld.global.f64 	%fd38, [%rd50];
	st.shared.f64 	[%r113+-2048], %fd38;
	add.s64 	%rd51, %rd50, %rd43;
	ld.global.f64 	%fd39, [%rd51];
	st.shared.f64 	[%r113], %fd39;
	add.s64 	%rd52, %rd51, %rd43;
	ld.global.f64 	%fd40, [%rd52];
	st.shared.f64 	[%r113+2048], %fd40;
	add.s64 	%rd53, %rd52, %rd43;
	ld.global.f64 	%fd41, [%rd53];
	st.shared.f64 	[%r113+4096], %fd41;
	add.s64 	%rd54, %rd53, %rd43;
	ld.global.f64 	%fd42, [%rd54];
	st.shared.f64 	[%r113+6144], %fd42;
	add.s64 	%rd55, %rd54, %rd43;
	ld.global.f64 	%fd43, [%rd55];
	st.shared.f64 	[%r113+8192], %fd43;
	add.s64 	%rd56, %rd55, %rd43;
	ld.global.f64 	%fd44, [%rd56];
	st.shared.f64 	[%r113+10240], %fd44;
	add.s64 	%rd57, %rd56, %rd43;
	ld.global.f64 	%fd45, [%rd57];
	st.shared.f64 	[%r113+12288], %fd45;
	add.s64 	%rd58, %rd57, %rd43;
	ld.global.f64 	%fd46, [%rd58];
	st.shared.f64 	[%r113+14336], %fd46;
	add.s32 	%r115, %r115, 16;
	add.s32 	%r114, %r114, %r12;
	add.s32 	%r113, %r113, 32768;
	setp.ne.s32 	%p9, %r115, 0;
	@%p9 bra 	$L__BB0_12;
$L__BB0_13:
	setp.eq.s32 	%p10, %r9, 0;
	mov.u32 	%r122, %r7;
	@%p10 bra 	$L__BB0_22;
	and.b32  	%r21, %r7, 7;
	setp.lt.u32 	%p11, %r9, 8;
	@%p11 bra 	$L__BB0_16;
	mul.lo.s32 	%r77, %r8, %r117;
	mul.wide.s32 	%rd59, %r77, 8;
	add.s64 	%rd60, %rd1, %rd59;
	ld.global.f64 	%fd47, [%rd60];
	shl.b32 	%r78, %r117, 11;
	add.s32 	%r79, %r6, %r78;
	st.shared.f64 	[%r79], %fd47;
	mul.wide.s32 	%rd61, %r8, 8;
	add.s64 	%rd62, %rd60, %rd61;
	ld.global.f64 	%fd48, [%rd62];
	st.shared.f64 	[%r79+2048], %fd48;
	add.s64 	%rd63, %rd62, %rd61;
	ld.global.f64 	%fd49, [%rd63];
	st.shared.f64 	[%r79+4096], %fd49;
	add.s64 	%rd64, %rd63, %rd61;
	ld.global.f64 	%fd50, [%rd64];
	st.shared.f64 	[%r79+6144], %fd50;
	add.s64 	%rd65, %rd64, %rd61;
	ld.global.f64 	%fd51, [%rd65];
	st.shared.f64 	[%r79+8192], %fd51;
	add.s64 	%rd66, %rd65, %rd61;
	ld.global.f64 	%fd52, [%rd66];
	st.shared.f64 	[%r79+10240], %fd52;
	add.s64 	%rd67, %rd66, %rd61;
	ld.global.f64 	%fd53, [%rd67];
	st.shared.f64 	[%r79+12288], %fd53;
	add.s64 	%rd68, %rd67, %rd61;
	ld.global.f64 	%fd54, [%rd68];
	st.shared.f64 	[%r79+14336], %fd54;
	add.s32 	%r117, %r117, 8;
$L__BB0_16:
	setp.eq.s32 	%p12, %r21, 0;
	mov.u32 	%r122, %r7;
	@%p12 bra 	$L__BB0_22;
	and.b32  	%r24, %r7, 3;
	setp.lt.u32 	%p13, %r21, 4;
	@%p13 bra 	$L__BB0_19;
	mul.lo.s32 	%r80, %r8, %r117;
	mul.wide.s32 	%rd69, %r80, 8;
	add.s64 	%rd70, %rd1, %rd69;
	ld.global.f64 	%fd55, [%rd70];
	shl.b32 	%r81, %r117, 11;
	add.s32 	%r82, %r6, %r81;
	st.shared.f64 	[%r82], %fd55;
	mul.wide.s32 	%rd71, %r8, 8;
	add.s64 	%rd72, %rd70, %rd71;
	ld.global.f64 	%fd56, [%rd72];
	st.shared.f64 	[%r82+2048], %fd56;
	add.s64 	%rd73, %rd72, %rd71;
	ld.global.f64 	%fd57, [%rd73];
	st.shared.f64 	[%r82+4096], %fd57;
	add.s64 	%rd74, %rd73, %rd71;
	ld.global.f64 	%fd58, [%rd74];
	st.shared.f64 	[%r82+6144], %fd58;
	add.s32 	%r117, %r117, 4;
$L__BB0_19:
	setp.eq.s32 	%p14, %r24, 0;
	mov.u32 	%r122, %r7;
	@%p14 bra 	$L__BB0_22;
	shl.b32 	%r83, %r117, 11;
	shl.b32 	%r84, %r2, 9;
	add.s32 	%r85, %r83, %r84;
	shl.b32 	%r86, %r1, 3;
	add.s32 	%r87, %r85, %r86;
	add.s32 	%r121, %r52, %r87;
	mul.lo.s32 	%r89, %r117, %r39;
	shl.b32 	%r120, %r89, 2;
	neg.s32 	%r119, %r24;
$L__BB0_21:
	.pragma "nounroll";
	mul.wide.s32 	%rd75, %r120, 8;
	add.s64 	%rd76, %rd1, %rd75;
	ld.global.f64 	%fd59, [%rd76];
	st.shared.f64 	[%r121], %fd59;
	add.s32 	%r121, %r121, 2048;
	add.s32 	%r120, %r120, %r8;
	add.s32 	%r119, %r119, 1;
	setp.ne.s32 	%p15, %r119, 0;
	mov.u32 	%r122, %r7;
	@%p15 bra 	$L__BB0_21;
$L__BB0_22:
	and.b32  	%r93, %r68, -4;
	sub.s32 	%r94, %r41, %r93;
	setp.ge.s32 	%p16, %r2, %r94;
	@%p16 bra 	$L__BB0_25;
	mul.lo.s32 	%r95, %r39, %r122;
	shl.b32 	%r96, %r95, 2;
	mul.wide.s32 	%rd77, %r96, 8;
	add.s64 	%rd78, %rd1, %rd77;
	ld.global.f64 	%fd60, [%rd78];
	shl.b32 	%r97, %r122, 11;
	add.s32 	%r98, %r6, %r97;
	st.shared.f64 	[%r98], %fd60;
	bra.uni 	$L__BB0_25;
$L__BB0_24:
	ld.global.f64 	%fd15, [%rd1];
	st.shared.f64 	[%r6], %fd15;
	shl.b32 	%r64, %r39, 2;
	mul.wide.s32 	%rd24, %r64, 8;
	add.s64 	%rd25, %rd1, %rd24;
	ld.global.f64 	%fd16, [%rd25];
	st.shared.f64 	[%r6+2048], %fd16;
	mul.wide.s32 	%rd26, %r39, 32;
	add.s64 	%rd27, %rd25, %rd26;
	ld.global.f64 	%fd17, [%rd27];
	st.shared.f64 	[%r6+4096], %fd17;
	add.s64 	%rd28, %rd27, %rd26;
	ld.global.f64 	%fd18, [%rd28];
	st.shared.f64 	[%r6+6144], %fd18;
	add.s64 	%rd29, %rd28, %rd26;
	ld.global.f64 	%fd19, [%rd29];
	st.shared.f64 	[%r6+8192], %fd19;
	add.s64 	%rd30, %rd29, %rd26;
	ld.global.f64 	%fd20, [%rd30];
	st.shared.f64 	[%r6+10240], %fd20;
	add.s64 	%rd31, %rd30, %rd26;
	ld.global.f64 	%fd21, [%rd31];
	st.shared.f64 	[%r6+12288], %fd21;
	add.s64 	%rd32, %rd31, %rd26;
	ld.global.f64 	%fd22, [%rd32];
	st.shared.f64 	[%r6+14336], %fd22;
	add.s64 	%rd33, %rd32, %rd26;
	ld.global.f64 	%fd23, [%rd33];
	st.shared.f64 	[%r6+16384], %fd23;
	add.s64 	%rd34, %rd33, %rd26;
	ld.global.f64 	%fd24, [%rd34];
	st.shared.f64 	[%r6+18432], %fd24;
	add.s64 	%rd35, %rd34, %rd26;
	ld.global.f64 	%fd25, [%rd35];
	st.shared.f64 	[%r6+20480], %fd25;
	add.s64 	%rd36, %rd35, %rd26;
	ld.global.f64 	%fd26, [%rd36];
	st.shared.f64 	[%r6+22528], %fd26;
	add.s64 	%rd37, %rd36, %rd26;
	ld.global.f64 	%fd27, [%rd37];
	st.shared.f64 	[%r6+24576], %fd27;
	add.s64 	%rd38, %rd37, %rd26;
	ld.global.f64 	%fd28, [%rd38];
	st.shared.f64 	[%r6+26624], %fd28;
	add.s64 	%rd39, %rd38, %rd26;
	ld.global.f64 	%fd29, [%rd39];
	st.shared.f64 	[%r6+28672], %fd29;
	add.s64 	%rd40, %rd39, %rd26;
	ld.global.f64 	%fd30, [%rd40];
	st.shared.f64 	[%r6+30720], %fd30;
$L__BB0_25:
	bar.sync 	0;
	setp.ge.u32 	%p17, %r1, %r2;
	shl.b32 	%r99, %r1, 6;
	add.s32 	%r100, %r99, %r2;
	shl.b32 	%r101, %r100, 3;
	add.s32 	%r37, %r52, %r101;
	@%p17 bra 	$L__BB0_27;
	ld.shared.f64 	%fd61, [%r37];
	st.shared.f64 	[%r6], %fd61;
$L__BB0_27:
	sub.s32 	%r103, %r1, %r2;
	abs.s32 	%r38, %r103;
	setp.gt.u32 	%p18, %r38, 3;
	@%p18 bra 	$L__BB0_29;
	ld.shared.f64 	%fd62, [%r37+32];
	st.shared.f64 	[%r6+2048], %fd62;
$L__BB0_29:
	setp.gt.u32 	%p19, %r38, 7;
	@%p19 bra 	$L__BB0_31;
	ld.shared.f64 	%fd63, [%r37+64];
	st.shared.f64 	[%r6+4096], %fd63;
$L__BB0_31:
	setp.gt.u32 	%p20, %r38, 11;
	@%p20 bra 	$L__BB0_33;
	ld.shared.f64 	%fd64, [%r37+96];
	st.shared.f64 	[%r6+6144], %fd64;
$L__BB0_33:
	setp.gt.u32 	%p21, %r38, 15;
	@%p21 bra 	$L__BB0_35;
	ld.shared.f64 	%fd65, [%r37+128];
	st.shared.f64 	[%r6+8192], %fd65;
$L__BB0_35:
	setp.gt.u32 	%p22, %r38, 19;
	@%p22 bra 	$L__BB0_37;
	ld.shared.f64 	%fd66, [%r37+160];
	st.shared.f64 	[%r6+10240], %fd66;
$L__BB0_37:
	setp.gt.u32 	%p23, %r38, 23;
	@%p23 bra 	$L__BB0_39;
	ld.shared.f64 	%fd67, [%r37+192];
	st.shared.f64 	[%r6+12288], %fd67;
$L__BB0_39:
	setp.gt.u32 	%p24, %r38, 27;
	@%p24 bra 	$L__BB0_41;
	ld.shared.f64 	%fd68, [%r37+224];
	st.shared.f64 	[%r6+14336], %fd68;
$L__BB0_41:
	setp.gt.u32 	%p25, %r38, 31;
	@%p25 bra 	$L__BB0_43;
	ld.shared.f64 	%fd69, [%r37+256];
	st.shared.f64 	[%r6+16384], %fd69;
$L__BB0_43:
	setp.gt.u32 	%p26, %r38, 35;
	@%p26 bra 	$L__BB0_45;
	ld.shared.f64 	%fd70, [%r37+288];
	st.shared.f64 	[%r6+18432], %fd70;
$L__BB0_45:
	setp.gt.u32 	%p27, %r38, 39;
	@%p27 bra 	$L__BB0_47;
	ld.shared.f64 	%fd71, [%r37+320];
	st.shared.f64 	[%r6+20480], %fd71;
$L__BB0_47:
	setp.gt.u32 	%p28, %r38, 43;
	@%p28 bra 	$L__BB0_49;
	ld.shared.f64 	%fd72, [%r37+352];
	st.shared.f64 	[%r6+22528], %fd72;
$L__BB0_49:
	setp.gt.u32 	%p29, %r38, 47;
	@%p29 bra 	$L__BB0_51;
	ld.shared.f64 	%fd73, [%r37+384];
	st.shared.f64 	[%r6+24576], %fd73;
$L__BB0_51:
	setp.gt.u32 	%p30, %r38, 51;
	@%p30 bra 	$L__BB0_53;
	ld.shared.f64 	%fd74, [%r37+416];
	st.shared.f64 	[%r6+26624], %fd74;
$L__BB0_53:
	setp.gt.u32 	%p31, %r38, 55;
	@%p31 bra 	$L__BB0_55;
	ld.shared.f64 	%fd75, [%r37+448];
	st.shared.f64 	[%r6+28672], %fd75;
$L__BB0_55:
	setp.gt.u32 	%p32, %r38, 59;
	@%p32 bra 	$L__BB0_57;
	ld.shared.f64 	%fd76, [%r37+480];
	st.shared.f64 	[%r6+30720], %fd76;
$L__BB0_57:
	setp.ne.s32 	%p33, %r2, 0;
	bar.sync 	0;
	ld.shared.f64 	%fd77, [%r6];
	shl.b32 	%r104, %r2, 3;
	mov.u32 	%r105, _ZZ17syhemvl_generic_dIdLi64ELi64ELi4ELi8EEviT_PS0_iS1_iS0_S1_iiE4buff;
	add.s32 	%r106, %r105, %r104;
	ld.shared.f64 	%fd78, [%r106];
	fma.rn.f64 	%fd79, %fd77, %fd78, 0d0000000000000000;
	ld.shared.f64 	%fd80, [%r6+2048];
	ld.shared.f64 	%fd81, [%r106+32];
	fma.rn.f64 	%fd82, %fd80, %fd81, %fd79;
	ld.shared.f64 	%fd83, [%r6+4096];
	ld.shared.f64 	%fd84, [%r106+64];
	fma.rn.f64 	%fd85, %fd83, %fd84, %fd82;
	ld.shared.f64 	%fd86, [%r6+6144];
	ld.shared.f64 	%fd87, [%r106+96];
	fma.rn.f64 	%fd88, %fd86, %fd87, %fd85;
	ld.shared.f64 	%fd89, [%r6+8192];
	ld.shared.f64 	%fd90, [%r106+128];
	fma.rn.f64 	%fd91, %fd89, %fd90, %fd88;
	ld.shared.f64 	%fd92, [%r6+10240];
	ld.shared.f64 	%fd93, [%r106+160];
	fma.rn.f64 	%fd94, %fd92, %fd93, %fd91;
	ld.shared.f64 	%fd95, [%r6+12288];
	ld.shared.f64 	%fd96, [%r106+192];
	fma.rn.f64 	%fd97, %fd95, %fd96, %fd94;
	ld.shared.f64 	%fd98, [%r6+14336];
	ld.shared.f64 	%fd99, [%r106+224];
	fma.rn.f64 	%fd100, %fd98, %fd99, %fd97;
	ld.shared.f64 	%fd101, [%r6+16384];
	ld.shared.f64 	%fd102, [%r106+256];
	fma.rn.f64 	%fd103, %fd101, %fd102, %fd100;
	ld.shared.f64 	%fd104, [%r6+18432];
	ld.shared.f64 	%fd105, [%r106+288];
	fma.rn.f64 	%fd106, %fd104, %fd105, %fd103;
	ld.shared.f64 	%fd107, [%r6+20480];
	ld.shared.f64 	%fd108, [%r106+320];
	fma.rn.f64 	%fd109, %fd107, %fd108, %fd106;
	ld.shared.f64 	%fd110, [%r6+22528];
	ld.shared.f64 	%fd111, [%r106+352];
	fma.rn.f64 	%fd112, %fd110, %fd111, %fd109;
	ld.shared.f64 	%fd113, [%r6+24576];
	ld.shared.f64 	%fd114, [%r106+384];
	fma.rn.f64 	%fd115, %fd113, %fd114, %fd112;
	ld.shared.f64 	%fd116, [%r6+26624];
	ld.shared.f64 	%fd117, [%r106+416];
	fma.rn.f64 	%fd118, %fd116, %fd117, %fd115;
	ld.shared.f64 	%fd119, [%r6+28672];
	ld.shared.f64 	%fd120, [%r106+448];
	fma.rn.f64 	%fd121, %fd119, %fd120, %fd118;
	ld.shared.f64 	%fd122, [%r6+30720];
	ld.shared.f64 	%fd123, [%r106+480];
	fma.rn.f64 	%fd124, %fd122, %fd123, %fd121;
	mov.u32 	%r108, _ZZ17syhemvl_generic_dIdLi64ELi64ELi4ELi8EEviT_PS0_iS1_iS0_S1_iiE5accum;
	add.s32 	%r109, %r108, %r51;
	st.shared.f64 	[%r109], %fd124;
	bar.sync 	0;
	@%p33 bra 	$L__BB0_62;
	setp.ne.s32 	%p34, %r3, %r5;
	shl.b32 	%r110, %r1, 3;
	add.s32 	%r112, %r108, %r110;
	ld.shared.f64 	%fd125, [%r112];
	add.f64 	%fd126, %fd125, 0d0000000000000000;
	ld.shared.f64 	%fd127, [%r112+512];
	add.f64 	%fd128, %fd126, %fd127;
	ld.shared.f64 	%fd129, [%r112+1024];
	add.f64 	%fd130, %fd128, %fd129;
	ld.shared.f64 	%fd131, [%r112+1536];
	add.f64 	%fd132, %fd130, %fd131;
	fma.rn.f64 	%fd5, %fd6, %fd132, %fd135;
	@%p34 bra 	$L__BB0_61;
	setp.ge.s32 	%p35, %r1, %r41;
	@%p35 bra 	$L__BB0_62;
	st.global.f64 	[%rd3], %fd5;
	bra.uni 	$L__BB0_62;
$L__BB0_61:
	st.global.f64 	[%rd3], %fd5;
$L__BB0_62:
	ret;

}
	// .globl	_Z18syhemvl_generic_ndIdLi64ELi64ELi4ELi8EEviT_PS0_iS1_iS0_S1_ii
.visible .entry _Z18syhemvl_generic_ndIdLi64ELi64ELi4ELi8EEviT_PS0_iS1_iS0_S1_ii(
	.param .u32 _Z18syhemvl_generic_ndIdLi64ELi64ELi4ELi8EEviT_PS0_iS1_iS0_S1_ii_param_0,
	.param .f64 _Z18syhemvl_generic_ndIdLi64ELi64ELi4ELi8EEviT_PS0_iS1_iS0_S1_ii_param_1,
	.param .u64 .ptr .align 1 _Z18syhemvl_generic_ndIdLi64ELi64ELi4ELi8EEviT_PS0_iS1_iS0_S1_ii_param_2,
	.param .u32 _Z18syhemvl_generic_ndIdLi64ELi64ELi4ELi8EEviT_PS0_iS1_iS0_S1_ii_param_3,
	.param .u64 .ptr .align 1 _Z18syhemvl_generic_ndIdLi64ELi64ELi4ELi8EEviT_PS0_iS1_iS0_S1_ii_param_4,
	.param .u32 _Z18syhemvl_generic_ndIdLi64ELi64ELi4ELi8EEviT_PS0_iS1_iS0_S1_ii_param_5,
	.param .f64 _Z18syhemvl_generic_ndIdLi64ELi64ELi4ELi8EEviT_PS0_iS1_iS0_S1_ii_param_6,
	.param .u64 .ptr .align 1 _Z18syhemvl_generic_ndIdLi64ELi64ELi4ELi8EEviT_PS0_iS1_iS0_S1_ii_param_7,
	.param .u32 _Z18syhemvl_generic_ndIdLi64ELi64ELi4ELi8EEviT_PS0_iS1_iS0_S1_ii_param_8,
	.param .u32 _Z18syhemvl_generic_ndIdLi64ELi64ELi4ELi8EEviT_PS0_iS1_iS0_S1_ii_param_9
)
{
	.reg .pred 	%p<18>;
	.reg .b32 	%r<326>;
	.reg .b64 	%rd<141>;
	.reg .b64 	%fd<381>;
	// demoted variable
	.shared .align 8 .b8 _ZZ18syhemvl_generic_ndIdLi64ELi64ELi4ELi8EEviT_PS0_iS1_iS0_S1_iiE2la[16384];
	// demoted variable
	.shared .align 8 .b8 _ZZ18syhemvl_generic_ndIdLi64ELi64ELi4ELi8EEviT_PS0_iS1_iS0_S1_iiE5accum[4096];
	// demoted variable
	.shared .align 8 .b8 _ZZ18syhemvl_generic_ndIdLi64ELi64ELi4ELi8EEviT_PS0_iS1_iS0_S1_iiE5xbuff[512];
	ld.param.u64 	%rd20, [_Z18syhemvl_generic_ndIdLi64ELi64ELi4ELi8EEviT_PS0_iS1_iS0_S1_ii_param_2];
	ld.param.u64 	%rd21, [_Z18syhemvl_generic_ndIdLi64ELi64ELi4ELi8EEviT_PS0_iS1_iS0_S1_ii_param_4];
	mov.u32 	%r1, %tid.x;
	mov.u32 	%r2, %tid.y;
	mov.u32 	%r3, %ctaid.x;
	mov.u32 	%r4, %ctaid.y;
	shl.b32 	%r29, %r2, 6;
	add.s32 	%r30, %r29, %r1;
	and.b32  	%r5, %r1, 31;
	shr.u32 	%r6, %r30, 5;
	mov.u32 	%r7, %nctaid.x;
	sub.s32 	%r31, %r7, %r3;
	add.s32 	%r8, %r31, -2;
	mov.u32 	%r9, %nctaid.y;
	div.u32 	%r324, %r8, %r9;
	add.s32 	%r32, %r7, -1;
	setp.eq.s32 	%p1, %r3, %r32;
	@%p1 bra 	$L__BB1_25;
	ld.param.u32 	%r308, [_Z18syhemvl_generic_ndIdLi64ELi64ELi4ELi8EEviT_PS0_iS1_iS0_S1_ii_param_5];
	cvta.to.global.u64 	%rd23, %rd21;
	cvta.to.global.u64 	%rd1, %rd20;
	shl.b32 	%r11, %r3, 6;
	mul.lo.s32 	%r33, %r4, %r324;
	shl.b32 	%r12, %r33, 6;
	mul.lo.s32 	%r34, %r308, %r11;
	mul.wide.s32 	%rd24, %r34, 8;
	add.s64 	%rd2, %rd23, %rd24;
	setp.ne.s32 	%p2, %r2, 0;
	@%p2 bra 	$L__BB1_3;
	ld.param.u32 	%r309, [_Z18syhemvl_generic_ndIdLi64ELi64ELi4ELi8EEviT_PS0_iS1_iS0_S1_ii_param_5];
	mul.lo.s32 	%r35, %r309, %r1;
	mul.wide.s32 	%rd25, %r35, 8;
	add.s64 	%rd26, %rd2, %rd25;
	ld.global.f64 	%fd152, [%rd26];
	shl.b32 	%r36, %r1, 3;
	mov.u32 	%r37, _ZZ18syhemvl_generic_ndIdLi64ELi64ELi4ELi8EEviT_PS0_iS1_iS0_S1_iiE5xbuff;
	add.s32 	%r38, %r37, %r36;
	st.shared.f64 	[%r38], %fd152;
$L__BB1_3:
	ld.param.u32 	%r317, [_Z18syhemvl_generic_ndIdLi64ELi64ELi4ELi8EEviT_PS0_iS1_iS0_S1_ii_param_8];
	ld.param.u64 	%rd132, [_Z18syhemvl_generic_ndIdLi64ELi64ELi4ELi8EEviT_PS0_iS1_iS0_S1_ii_param_7];
	mul.lo.s32 	%r39, %r317, %r11;
	cvta.to.global.u64 	%rd27, %rd132;
	mul.wide.s32 	%rd28, %r39, 8;
	add.s64 	%rd3, %rd27, %rd28;
	mul.lo.s32 	%r40, %r12, %r317;
	cvt.s64.s32 	%rd4, %r40;
	add.s32 	%r13, %r9, -1;
	setp.ne.s32 	%p3, %r4, %r13;
	@%p3 bra 	$L__BB1_5;
	rem.u32 	%r41, %r8, %r9;
	add.s32 	%r324, %r41, %r324;
$L__BB1_5:
	setp.ne.s32 	%p4, %r4, %r13;
	setp.eq.s32 	%p5, %r324, 0;
	and.pred  	%p6, %p4, %p5;
	@%p6 bra 	$L__BB1_25;
	ld.param.u32 	%r310, [_Z18syhemvl_generic_ndIdLi64ELi64ELi4ELi8EEviT_PS0_iS1_iS0_S1_ii_param_5];
	ld.param.u32 	%r301, [_Z18syhemvl_generic_ndIdLi64ELi64ELi4ELi8EEviT_PS0_iS1_iS0_S1_ii_param_3];
	cvt.s64.s32 	%rd29, %r12;
	mad.lo.s32 	%r42, %r11, %r301, %r11;
	cvt.s64.s32 	%rd30, %r42;
	add.s64 	%rd31, %rd29, %rd30;
	shl.b64 	%rd32, %rd31, 3;
	add.s64 	%rd139, %rd1, %rd32;
	mul.lo.s32 	%r43, %r6, %r301;
	shl.b32 	%r44, %r43, 3;
	add.s32 	%r16, %r44, %r5;
	bar.sync 	0;
	shl.b32 	%r45, %r310, 6;
	cvt.s64.s32 	%rd33, %r45;
	mul.lo.s32 	%r46, %r12, %r310;
	cvt.s64.s32 	%rd34, %r46;
	add.s64 	%rd35, %rd34, %rd33;
	shl.b64 	%rd36, %rd35, 3;
	add.s64 	%rd140, %rd2, %rd36;
	add.s32 	%r47, %r7, -2;
	setp.ge.u32 	%p7, %r3, %r47;
	mov.f64 	%fd344, 0d0000000000000000;
	@%p7 bra 	$L__BB1_8;
	ld.param.u32 	%r311, [_Z18syhemvl_generic_ndIdLi64ELi64ELi4ELi8EEviT_PS0_iS1_iS0_S1_ii_param_5];
	ld.param.u32 	%r302, [_Z18syhemvl_generic_ndIdLi64ELi64ELi4ELi8EEviT_PS0_iS1_iS0_S1_ii_param_3];
	mul.wide.s32 	%rd37, %r16, 8;
	add.s64 	%rd38, %rd139, %rd37;
	ld.global.f64 	%fd343, [%rd38+512];
	mul.wide.s32 	%rd39, %r302, 8;
	add.s64 	%rd40, %rd38, %rd39;
	ld.global.f64 	%fd342, [%rd40+512];
	add.s64 	%rd41, %rd40, %rd39;
	ld.global.f64 	%fd341, [%rd41+512];
	add.s64 	%rd42, %rd41, %rd39;
	ld.global.f64 	%fd340, [%rd42+512];
	add.s64 	%rd43, %rd42, %rd39;
	ld.global.f64 	%fd339, [%rd43+512];
	add.s64 	%rd44, %rd43, %rd39;
	ld.global.f64 	%fd338, [%rd44+512];
	add.s64 	%rd45, %rd44, %rd39;
	ld.global.f64 	%fd337, [%rd45+512];
	add.s64 	%rd46, %rd45, %rd39;
	ld.global.f64 	%fd336, [%rd46+512];
	mul.lo.s32 	%r48, %r311, %r5;
	mul.wide.s32 	%rd47, %r48, 8;
	add.s64 	%rd48, %rd140, %rd47;
	ld.global.f64 	%fd344, [%rd48];
$L__BB1_8:
	shl.b64 	%rd49, %rd4, 3;
	add.s64 	%rd137, %rd3, %rd49;
	setp.lt.s32 	%p8, %r324, 1;
	mov.f64 	%fd373, 0d0000000000000000;
	mov.f64 	%fd374, %fd373;
	mov.f64 	%fd375, %fd373;
	mov.f64 	%fd376, %fd373;
	mov.f64 	%fd377, %fd373;
	mov.f64 	%fd378, %fd373;
	mov.f64 	%fd379, %fd373;
	mov.f64 	%fd380, %fd373;
	mov.f64 	%fd372, %fd373;
	@%p8 bra 	$L__BB1_15;
	mov.b32 	%r325, 0;
	mov.f64 	%fd373, 0d0000000000000000;
	or.b32  	%r65, %r5, 32;
$L__BB1_10:
	ld.param.u32 	%r312, [_Z18syhemvl_generic_ndIdLi64ELi64ELi4ELi8EEviT_PS0_iS1_iS0_S1_ii_param_5];
	ld.param.u32 	%r303, [_Z18syhemvl_generic_ndIdLi64ELi64ELi4ELi8EEviT_PS0_iS1_iS0_S1_ii_param_3];
	mul.lo.s32 	%r50, %r303, 7;
	mul.lo.s32 	%r51, %r303, 6;
	mul.lo.s32 	%r52, %r303, 5;
	shl.b32 	%r53, %r303, 2;
	mul.lo.s32 	%r54, %r303, 3;
	shl.b32 	%r55, %r303, 1;
	mul.lo.s32 	%r61, %r6, %r303;
	shl.b32 	%r62, %r61, 3;
	add.s32 	%r64, %r62, %r5;
	mul.lo.s32 	%r66, %r312, %r65;
	add.s64 	%rd139, %rd139, 512;
	shl.b32 	%r67, %r312, 6;
	neg.s32 	%r68, %r67;
	cvt.s64.s32 	%rd50, %r68;
	cvt.s64.s32 	%rd51, %r67;
	add.s64 	%rd52, %rd50, %rd51;
	shl.b64 	%rd53, %rd52, 3;
	add.s64 	%rd54, %rd140, %rd53;
	mul.wide.s32 	%rd55, %r66, 8;
	add.s64 	%rd56, %rd54, %rd55;
	ld.global.f64 	%fd372, [%rd56];
	mul.wide.s32 	%rd57, %r64, 8;
	add.s64 	%rd58, %rd139, %rd57;
	ld.global.f64 	%fd37, [%rd58+256];
	mul.wide.s32 	%rd59, %r303, 8;
	add.s64 	%rd60, %rd58, %rd59;
	ld.global.f64 	%fd38, [%rd60+256];
	mul.wide.s32 	%rd61, %r55, 8;
	add.s64 	%rd62, %rd58, %rd61;
	ld.global.f64 	%fd39, [%rd62+256];
	mul.wide.s32 	%rd63, %r54, 8;
	add.s64 	%rd64, %rd58, %rd63;
	ld.global.f64 	%fd40, [%rd64+256];
	mul.wide.s32 	%rd65, %r53, 8;
	add.s64 	%rd66, %rd58, %rd65;
	ld.global.f64 	%fd41, [%rd66+256];
	mul.wide.s32 	%rd67, %r52, 8;
	add.s64 	%rd68, %rd58, %rd67;
	ld.global.f64 	%fd42, [%rd68+256];
	mul.wide.s32 	%rd69, %r51, 8;
	add.s64 	%rd70, %rd58, %rd69;
	ld.global.f64 	%fd43, [%rd70+256];
	mul.wide.s32 	%rd71, %r50, 8;
	add.s64 	%rd72, %rd58, %rd71;
	ld.global.f64 	%fd44, [%rd72+256];
	shl.b32 	%r69, %r6, 6;
	mov.u32 	%r70, _ZZ18syhemvl_generic_ndIdLi64ELi64ELi4ELi8EEviT_PS0_iS1_iS0_S1_iiE5xbuff;
	add.s32 	%r71, %r70, %r69;
	ld.shared.f64 	%fd45, [%r71];
	fma.rn.f64 	%fd157, %fd343, %fd45, 0d0000000000000000;
	fma.rn.f64 	%fd46, %fd344, %fd343, %fd380;
	ld.shared.f64 	%fd47, [%r71+8];
	fma.rn.f64 	%fd158, %fd342, %fd47, %fd157;
	fma.rn.f64 	%fd48, %fd344, %fd342, %fd379;
	ld.shared.f64 	%fd49, [%r71+16];
	fma.rn.f64 	%fd159, %fd341, %fd49, %fd158;
	fma.rn.f64 	%fd50, %fd344, %fd341, %fd378;
	ld.shared.f64 	%fd51, [%r71+24];
	fma.rn.f64 	%fd160, %fd340, %fd51, %fd159;
	fma.rn.f64 	%fd52, %fd344, %fd340, %fd377;
	ld.shared.f64 	%fd53, [%r71+32];
	fma.rn.f64 	%fd161, %fd339, %fd53, %fd160;
	fma.rn.f64 	%fd54, %fd344, %fd339, %fd376;
	ld.shared.f64 	%fd55, [%r71+40];
	fma.rn.f64 	%fd162, %fd338, %fd55, %fd161;
	fma.rn.f64 	%fd56, %fd344, %fd338, %fd375;
	ld.shared.f64 	%fd57, [%r71+48];
	fma.rn.f64 	%fd163, %fd337, %fd57, %fd162;
	fma.rn.f64 	%fd58, %fd344, %fd337, %fd374;
	ld.shared.f64 	%fd59, [%r71+56];
	fma.rn.f64 	%fd60, %fd336, %fd59, %fd163;
	fma.rn.f64 	%fd61, %fd344, %fd336, %fd373;
	mul.wide.s32 	%rd73, %r67, 8;
	add.s64 	%rd140, %rd54, %rd73;
	add.s32 	%r72, %r324, -1;
	setp.eq.s32 	%p9, %r325, %r72;
	@%p9 bra 	$L__BB1_12;
	ld.param.u32 	%r313, [_Z18syhemvl_generic_ndIdLi64ELi64ELi4ELi8EEviT_PS0_iS1_iS0_S1_ii_param_5];
	ld.param.u32 	%r304, [_Z18syhemvl_generic_ndIdLi64ELi64ELi4ELi8EEviT_PS0_iS1_iS0_S1_ii_param_3];
	mov.u32 	%r73, %tid.x;
	and.b32  	%r74, %r73, 31;
	mul.lo.s32 	%r75, %r313, %r74;
	mov.u32 	%r76, %tid.y;
	shl.b32 	%r77, %r76, 6;
	add.s32 	%r78, %r77, %r73;
	shr.u32 	%r79, %r78, 5;
	mul.lo.s32 	%r80, %r79, %r304;
	shl.b32 	%r81, %r80, 3;
	add.s32 	%r82, %r81, %r74;
	mul.wide.s32 	%rd74, %r82, 8;
	add.s64 	%rd75, %rd139, %rd74;
	ld.global.f64 	%fd343, [%rd75+512];
	mul.wide.s32 	%rd76, %r304, 8;
	add.s64 	%rd77, %rd75, %rd76;
	add.s64 	%rd78, %rd77, %rd76;
	ld.global.f64 	%fd342, [%rd77+512];
	add.s64 	%rd79, %rd78, %rd76;
	ld.global.f64 	%fd341, [%rd78+512];
	add.s64 	%rd80, %rd79, -512;
	ld.global.f64 	%fd340, [%rd79+512];
	add.s64 	%rd81, %rd80, %rd76;
	ld.global.f64 	%fd339, [%rd81+1024];
	add.s64 	%rd82, %rd81, %rd76;
	ld.global.f64 	%fd338, [%rd82+1024];
	add.s64 	%rd83, %rd82, %rd76;
	ld.global.f64 	%fd337, [%rd83+1024];
	add.s64 	%rd84, %rd83, %rd76;
	ld.global.f64 	%fd336, [%rd84+1024];
	mul.wide.s32 	%rd85, %r75, 8;
	add.s64 	%rd86, %rd140, %rd85;
	ld.global.f64 	%fd344, [%rd86];
$L__BB1_12:
	mov.u32 	%r83, %tid.y;
	setp.ne.s32 	%p10, %r83, 0;
	fma.rn.f64 	%fd164, %fd37, %fd45, 0d0000000000000000;
	fma.rn.f64 	%fd380, %fd372, %fd37, %fd46;
	fma.rn.f64 	%fd165, %fd38, %fd47, %fd164;
	fma.rn.f64 	%fd379, %fd372, %fd38, %fd48;
	fma.rn.f64 	%fd166, %fd39, %fd49, %fd165;
	fma.rn.f64 	%fd378, %fd372, %fd39, %fd50;
	fma.rn.f64 	%fd167, %fd40, %fd51, %fd166;
	fma.rn.f64 	%fd377, %fd372, %fd40, %fd52;
	fma.rn.f64 	%fd168, %fd41, %fd53, %fd167;
	fma.rn.f64 	%fd376, %fd372, %fd41, %fd54;
	fma.rn.f64 	%fd169, %fd42, %fd55, %fd168;
	fma.rn.f64 	%fd375, %fd372, %fd42, %fd56;
	fma.rn.f64 	%fd170, %fd43, %fd57, %fd169;
	fma.rn.f64 	%fd374, %fd372, %fd43, %fd58;
	fma.rn.f64 	%fd171, %fd44, %fd59, %fd170;
	fma.rn.f64 	%fd373, %fd372, %fd44, %fd61;
	bar.sync 	0;
	shl.b32 	%r84, %r83, 6;
	mov.u32 	%r18, %tid.x;
	add.s32 	%r85, %r84, %r18;
	shl.b32 	%r86, %r85, 4;
	and.b32  	%r87, %r86, 2096640;
	shl.b32 	%r88, %r18, 3;
	and.b32  	%r89, %r88, 248;
	or.b32  	%r90, %r87, %r89;
	mov.u32 	%r91, _ZZ18syhemvl_generic_ndIdLi64ELi64ELi4ELi8EEviT_PS0_iS1_iS0_S1_iiE5accum;
	add.s32 	%r92, %r91, %r90;
	st.shared.f64 	[%r92], %fd60;
	st.shared.f64 	[%r92+256], %fd171;
	bar.sync 	0;
	@%p10 bra 	$L__BB1_14;
	ld.param.u32 	%r318, [_Z18syhemvl_generic_ndIdLi64ELi64ELi4ELi8EEviT_PS0_iS1_iS0_S1_ii_param_8];
	ld.param.f64 	%fd307, [_Z18syhemvl_generic_ndIdLi64ELi64ELi4ELi8EEviT_PS0_iS1_iS0_S1_ii_param_1];
	mul.lo.s32 	%r93, %r318, %r18;
	shl.b32 	%r94, %r318, 6;
	mul.wide.s32 	%rd87, %r94, 8;
	add.s64 	%rd137, %rd137, %rd87;
	add.s32 	%r97, %r91, %r88;
	ld.shared.f64 	%fd172, [%r97];
	add.f64 	%fd173, %fd172, 0d0000000000000000;
	ld.shared.f64 	%fd174, [%r97+512];
	add.f64 	%fd175, %fd173, %fd174;
	ld.shared.f64 	%fd176, [%r97+1024];
	add.f64 	%fd177, %fd175, %fd176;
	ld.shared.f64 	%fd178, [%r97+1536];
	add.f64 	%fd179, %fd177, %fd178;
	ld.shared.f64 	%fd180, [%r97+2048];
	add.f64 	%fd181, %fd179, %fd180;
	ld.shared.f64 	%fd182, [%r97+2560];
	add.f64 	%fd183, %fd181, %fd182;
	ld.shared.f64 	%fd184, [%r97+3072];
	add.f64 	%fd185, %fd183, %fd184;
	ld.shared.f64 	%fd186, [%r97+3584];
	add.f64 	%fd187, %fd185, %fd186;
	mul.f64 	%fd188, %fd307, %fd187;
	mul.wide.s32 	%rd88, %r93, 8;
	add.s64 	%rd89, %rd137, %rd88;
	atom.global.add.f64 	%fd189, [%rd89], %fd188;
$L__BB1_14:
	add.s32 	%r325, %r325, 1;
	setp.ne.s32 	%p11, %r325, %r324;
	@%p11 bra 	$L__BB1_10;
$L__BB1_15:
	mov.u32 	%r20, %tid.x;
	and.b32  	%r21, %r20, 31;
	mov.u32 	%r22, %tid.y;
	shl.b32 	%r98, %r22, 6;
	add.s32 	%r99, %r98, %r20;
	shr.u32 	%r23, %r99, 5;
	mov.u32 	%r100, %ctaid.y;
	mov.u32 	%r101, %nctaid.y;
	add.s32 	%r102, %r101, -1;
	setp.ne.s32 	%p12, %r100, %r102;
	@%p12 bra 	$L__BB1_23;
	ld.param.u32 	%r321, [_Z18syhemvl_generic_ndIdLi64ELi64ELi4ELi8EEviT_PS0_iS1_iS0_S1_ii_param_9];
	ld.param.u32 	%r314, [_Z18syhemvl_generic_ndIdLi64ELi64ELi4ELi8EEviT_PS0_iS1_iS0_S1_ii_param_5];
	ld.param.u32 	%r305, [_Z18syhemvl_generic_ndIdLi64ELi64ELi4ELi8EEviT_PS0_iS1_iS0_S1_ii_param_3];
	shl.b32 	%r103, %r314, 6;
	neg.s32 	%r104, %r103;
	cvt.s64.s32 	%rd90, %r104;
	cvt.s64.s32 	%rd91, %r103;
	add.s64 	%rd92, %rd90, %rd91;
	shl.b64 	%rd93, %rd92, 3;
	add.s64 	%rd18, %rd140, %rd93;
	setp.ge.s32 	%p13, %r21, %r321;
	mul.lo.s32 	%r108, %r23, %r305;
	shl.b32 	%r109, %r108, 3;
	add.s32 	%r111, %r109, %r21;
	mul.wide.s32 	%rd94, %r111, 8;
	add.s64 	%rd19, %rd139, %rd94;
	mov.f64 	%fd355, 0d0000000000000000;
	mov.f64 	%fd356, %fd355;
	mov.f64 	%fd357, %fd355;
	mov.f64 	%fd358, %fd355;
	mov.f64 	%fd359, %fd355;
	mov.f64 	%fd360, %fd355;
	mov.f64 	%fd361, %fd355;
	mov.f64 	%fd362, %fd355;
	@%p13 bra 	$L__BB1_18;
	ld.param.u32 	%r315, [_Z18syhemvl_generic_ndIdLi64ELi64ELi4ELi8EEviT_PS0_iS1_iS0_S1_ii_param_5];
	ld.param.u32 	%r306, [_Z18syhemvl_generic_ndIdLi64ELi64ELi4ELi8EEviT_PS0_iS1_iS0_S1_ii_param_3];
	ld.global.f64 	%fd362, [%rd19+512];
	mul.wide.s32 	%rd95, %r306, 8;
	add.s64 	%rd96, %rd19, %rd95;
	ld.global.f64 	%fd361, [%rd96+512];
	add.s64 	%rd97, %rd96, %rd95;
	ld.global.f64 	%fd360, [%rd97+512];
	add.s64 	%rd98, %rd97, %rd95;
	ld.global.f64 	%fd359, [%rd98+512];
	add.s64 	%rd99, %rd98, %rd95;
	ld.global.f64 	%fd358, [%rd99+512];
	add.s64 	%rd100, %rd99, %rd95;
	ld.global.f64 	%fd357, [%rd100+512];
	add.s64 	%rd101, %rd100, %rd95;
	ld.global.f64 	%fd356, [%rd101+512];
	add.s64 	%rd102, %rd101, %rd95;
	ld.global.f64 	%fd355, [%rd102+512];
	mul.lo.s32 	%r112, %r315, %r21;
	mul.wide.s32 	%rd103, %r112, 8;
	add.s64 	%rd104, %rd18, %rd103;
	ld.global.f64 	%fd344, [%rd104];
$L__BB1_18:
	ld.param.u32 	%r322, [_Z18syhemvl_generic_ndIdLi64ELi64ELi4ELi8EEviT_PS0_iS1_iS0_S1_ii_param_9];
	or.b32  	%r24, %r21, 32;
	setp.ge.s32 	%p14, %r24, %r322;
	mov.f64 	%fd364, 0d0000000000000000;
	mov.f64 	%fd365, %fd364;
	mov.f64 	%fd366, %fd364;
	mov.f64 	%fd367, %fd364;
	mov.f64 	%fd368, %fd364;
	mov.f64 	%fd369, %fd364;
	mov.f64 	%fd370, %fd364;
	mov.f64 	%fd371, %fd364;
	@%p14 bra 	$L__BB1_20;
	ld.param.u32 	%r316, [_Z18syhemvl_generic_ndIdLi64ELi64ELi4ELi8EEviT_PS0_iS1_iS0_S1_ii_param_5];
	ld.param.u32 	%r307, [_Z18syhemvl_generic_ndIdLi64ELi64ELi4ELi8EEviT_PS0_iS1_iS0_S1_ii_param_3];
	add.s64 	%rd105, %rd19, 512;
	ld.global.f64 	%fd371, [%rd19+768];
	mul.wide.s32 	%rd106, %r307, 8;
	add.s64 	%rd107, %rd105, %rd106;
	ld.global.f64 	%fd370, [%rd107+256];
	shl.b32 	%r113, %r307, 1;
	mul.wide.s32 	%rd108, %r113, 8;
	add.s64 	%rd109, %rd105, %rd108;
	ld.global.f64 	%fd369, [%rd109+256];
	mul.lo.s32 	%r114, %r307, 3;
	mul.wide.s32 	%rd110, %r114, 8;
	add.s64 	%rd111, %rd105, %rd110;
	ld.global.f64 	%fd368, [%rd111+256];
	shl.b32 	%r115, %r307, 2;
	mul.wide.s32 	%rd112, %r115, 8;
	add.s64 	%rd113, %rd105, %rd112;
	ld.global.f64 	%fd367, [%rd113+256];
	mul.lo.s32 	%r116, %r307, 5;
	mul.wide.s32 	%rd114, %r116, 8;
	add.s64 	%rd115, %rd105, %rd114;
	ld.global.f64 	%fd366, [%rd115+256];
	mul.lo.s32 	%r117, %r307, 6;
	mul.wide.s32 	%rd116, %r117, 8;
	add.s64 	%rd117, %rd105, %rd116;
	ld.global.f64 	%fd365, [%rd117+256];
	mul.lo.s32 	%r118, %r307, 7;
	mul.wide.s32 	%rd118, %r118, 8;
	add.s64 	%rd119, %rd105, %rd118;
	ld.global.f64 	%fd364, [%rd119+256];
	mul.lo.s32 	%r119, %r316, %r24;
	mul.wide.s32 	%rd120, %r119, 8;
	add.s64 	%rd121, %rd18, %rd120;
	ld.global.f64 	%fd372, [%rd121];
$L__BB1_20:
	setp.ne.s32 	%p15, %r22, 0;
	shl.b32 	%r120, %r23, 6;
	mov.u32 	%r121, _ZZ18syhemvl_generic_ndIdLi64ELi64ELi4ELi8EEviT_PS0_iS1_iS0_S1_iiE5xbuff;
	add.s32 	%r122, %r121, %r120;
	ld.shared.f64 	%fd192, [%r122];
	fma.rn.f64 	%fd193, %fd362, %fd192, 0d0000000000000000;
	fma.rn.f64 	%fd194, %fd344, %fd362, %fd380;
	ld.shared.f64 	%fd195, [%r122+8];
	fma.rn.f64 	%fd196, %fd361, %fd195, %fd193;
	fma.rn.f64 	%fd197, %fd344, %fd361, %fd379;
	ld.shared.f64 	%fd198, [%r122+16];
	fma.rn.f64 	%fd199, %fd360, %fd198, %fd196;
	fma.rn.f64 	%fd200, %fd344, %fd360, %fd378;
	ld.shared.f64 	%fd201, [%r122+24];
	fma.rn.f64 	%fd202, %fd359, %fd201, %fd199;
	fma.rn.f64 	%fd203, %fd344, %fd359, %fd377;
	ld.shared.f64 	%fd204, [%r122+32];
	fma.rn.f64 	%fd205, %fd358, %fd204, %fd202;
	fma.rn.f64 	%fd206, %fd344, %fd358, %fd376;
	ld.shared.f64 	%fd207, [%r122+40];
	fma.rn.f64 	%fd208, %fd357, %fd207, %fd205;
	fma.rn.f64 	%fd209, %fd344, %fd357, %fd375;
	ld.shared.f64 	%fd210, [%r122+48];
	fma.rn.f64 	%fd211, %fd356, %fd210, %fd208;
	fma.rn.f64 	%fd212, %fd344, %fd356, %fd374;
	ld.shared.f64 	%fd213, [%r122+56];
	fma.rn.f64 	%fd214, %fd355, %fd213, %fd211;
	fma.rn.f64 	%fd215, %fd344, %fd355, %fd373;
	fma.rn.f64 	%fd216, %fd371, %fd192, 0d0000000000000000;
	fma.rn.f64 	%fd380, %fd372, %fd371, %fd194;
	fma.rn.f64 	%fd217, %fd370, %fd195, %fd216;
	fma.rn.f64 	%fd379, %fd372, %fd370, %fd197;
	fma.rn.f64 	%fd218, %fd369, %fd198, %fd217;
	fma.rn.f64 	%fd378, %fd372, %fd369, %fd200;
	fma.rn.f64 	%fd219, %fd368, %fd201, %fd218;
	fma.rn.f64 	%fd377, %fd372, %fd368, %fd203;
	fma.rn.f64 	%fd220, %fd367, %fd204, %fd219;
	fma.rn.f64 	%fd376, %fd372, %fd367, %fd206;
	fma.rn.f64 	%fd221, %fd366, %fd207, %fd220;
	fma.rn.f64 	%fd375, %fd372, %fd366, %fd209;
	fma.rn.f64 	%fd222, %fd365, %fd210, %fd221;
	fma.rn.f64 	%fd374, %fd372, %fd365, %fd212;
	fma.rn.f64 	%fd223, %fd364, %fd213, %fd222;
	fma.rn.f64 	%fd373, %fd372, %fd364, %fd215;
	bar.sync 	0;
	shl.b32 	%r123, %r21, 3;
	shl.b32 	%r124, %r23, 9;
	or.b32  	%r125, %r124, %r123;
	mov.u32 	%r126, _ZZ18syhemvl_generic_ndIdLi64ELi64ELi4ELi8EEviT_PS0_iS1_iS0_S1_iiE5accum;
	add.s32 	%r127, %r126, %r125;
	st.shared.f64 	[%r127], %fd214;
	st.shared.f64 	[%r127+256], %fd223;
	bar.sync 	0;
	@%p15 bra 	$L__BB1_23;
	ld.param.u32 	%r323, [_Z18syhemvl_generic_ndIdLi64ELi64ELi4ELi8EEviT_PS0_iS1_iS0_S1_ii_param_9];
	shl.b32 	%r128, %r20, 3;
	add.s32 	%r130, %r126, %r128;
	ld.shared.f64 	%fd224, [%r130];
	add.f64 	%fd225, %fd224, 0d0000000000000000;
	ld.shared.f64 	%fd226, [%r130+512];
	add.f64 	%fd227, %fd225, %fd226;
	ld.shared.f64 	%fd228, [%r130+1024];
	add.f64 	%fd229, %fd227, %fd228;
	ld.shared.f64 	%fd230, [%r130+1536];
	add.f64 	%fd231, %fd229, %fd230;
	ld.shared.f64 	%fd232, [%r130+2048];
	add.f64 	%fd233, %fd231, %fd232;
	ld.shared.f64 	%fd234, [%r130+2560];
	add.f64 	%fd235, %fd233, %fd234;
	ld.shared.f64 	%fd236, [%r130+3072];
	add.f64 	%fd237, %fd235, %fd236;
	ld.shared.f64 	%fd238, [%r130+3584];
	add.f64 	%fd142, %fd237, %fd238;
	setp.ge.s32 	%p16, %r20, %r323;
	@%p16 bra 	$L__BB1_23;
	ld.param.u32 	%r319, [_Z18syhemvl_generic_ndIdLi64ELi64ELi4ELi8EEviT_PS0_iS1_iS0_S1_ii_param_8];
	ld.param.f64 	%fd308, [_Z18syhemvl_generic_ndIdLi64ELi64ELi4ELi8EEviT_PS0_iS1_iS0_S1_ii_param_1];
	shl.b32 	%r131, %r319, 6;
	cvt.s64.s32 	%rd122, %r131;
	mul.lo.s32 	%r132, %r319, %r20;
	cvt.s64.s32 	%rd123, %r132;
	add.s64 	%rd124, %rd122, %rd123;
	shl.b64 	%rd125, %rd124, 3;
	add.s64 	%rd126, %rd137, %rd125;
	mul.f64 	%fd239, %fd308, %fd142;
	atom.global.add.f64 	%fd240, [%rd126], %fd239;
$L__BB1_23:
	setp.ne.s32 	%p17, %r22, 0;
	shl.b32 	%r133, %r21, 3;
	shl.b32 	%r134, %r23, 11;
	or.b32  	%r135, %r134, %r133;
	mov.u32 	%r136, _ZZ18syhemvl_generic_ndIdLi64ELi64ELi4ELi8EEviT_PS0_iS1_iS0_S1_iiE2la;
	add.s32 	%r137, %r136, %r135;
	st.shared.f64 	[%r137], %fd380;
	st.shared.f64 	[%r137+256], %fd379;
	st.shared.f64 	[%r137+512], %fd378;
	st.shared.f64 	[%r137+768], %fd377;
	st.shared.f64 	[%r137+1024], %fd376;
	st.shared.f64 	[%r137+1280], %fd375;
	st.shared.f64 	[%r137+1536], %fd374;
	st.shared.f64 	[%r137+1792], %fd373;
	bar.sync 	0;
	@%p17 bra 	$L__BB1_25;
	ld.param.u32 	%r320, [_Z18syhemvl_generic_ndIdLi64ELi64ELi4ELi8EEviT_PS0_iS1_iS0_S1_ii_param_8];
	ld.param.u64 	%rd133, [_Z18syhemvl_generic_ndIdLi64ELi64ELi4ELi8EEviT_PS0_iS1_iS0_S1_ii_param_7];
	ld.param.f64 	%fd309, [_Z18syhemvl_generic_ndIdLi64ELi64ELi4ELi8EEviT_PS0_iS1_iS0_S1_ii_param_1];
	shl.b32 	%r138, %r20, 5;
	or.b32  	%r139, %r138, %r21;
	shl.b32 	%r140, %r139, 3;
	add.s32 	%r142, %r136, %r140;
	ld.shared.f64 	%fd241, [%r142];
	add.f64 	%fd242, %fd241, 0d0000000000000000;
	add.s32 	%r143, %r20, 1;
	and.b32  	%r144, %r143, 31;
	or.b32  	%r145, %r138, %r144;
	shl.b32 	%r146, %r145, 3;
	add.s32 	%r147, %r136, %r146;
	ld.shared.f64 	%fd243, [%r147];
	add.f64 	%fd244, %fd243, %fd242;
	add.s32 	%r148, %r20, 2;
	and.b32  	%r149, %r148, 31;
	or.b32  	%r150, %r138, %r149;
	shl.b32 	%r151, %r150, 3;
	add.s32 	%r152, %r136, %r151;
	ld.shared.f64 	%fd245, [%r152];
	add.f64 	%fd246, %fd245, %fd244;
	add.s32 	%r153, %r20, 3;
	and.b32  	%r154, %r153, 31;
	or.b32  	%r155, %r138, %r154;
	shl.b32 	%r156, %r155, 3;
	add.s32 	%r157, %r136, %r156;
	ld.shared.f64 	%fd247, [%r157];
	add.f64 	%fd248, %fd247, %fd246;
	add.s32 	%r158, %r20, 4;
	and.b32  	%r159, %r158, 31;
	or.b32  	%r160, %r138, %r159;
	shl.b32 	%r161, %r160, 3;
	add.s32 	%r162, %r136, %r161;
	ld.shared.f64 	%fd249, [%r162];
	add.f64 	%fd250, %fd249, %fd248;
	add.s32 	%r163, %r20, 5;
	and.b32  	%r164, %r163, 31;
	or.b32  	%r165, %r138, %r164;
	shl.b32 	%r166, %r165, 3;
	add.s32 	%r167, %r136, %r166;
	ld.shared.f64 	%fd251, [%r167];
	add.f64 	%fd252, %fd251, %fd250;
	add.s32 	%r168, %r20, 6;
	and.b32  	%r169, %r168, 31;
	or.b32  	%r170, %r138, %r169;
	shl.b32 	%r171, %r170, 3;
	add.s32 	%r172, %r136, %r171;
	ld.shared.f64 	%fd253, [%r172];
	add.f64 	%fd254, %fd253, %fd252;
	add.s32 	%r173, %r20, 7;
	and.b32  	%r174, %r173, 31;
	or.b32  	%r175, %r138, %r174;
	shl.b32 	%r176, %r175, 3;
	add.s32 	%r177, %r136, %r176;
	ld.shared.f64 	%fd255, [%r177];
	add.f64 	%fd256, %fd255, %fd254;
	add.s32 	%r178, %r20, 8;
	and.b32  	%r179, %r178, 31;
	or.b32  	%r180, %r138, %r179;
	shl.b32 	%r181, %r180, 3;
	add.s32 	%r182, %r136, %r181;
	ld.shared.f64 	%fd257, [%r182];
	add.f64 	%fd258, %fd257, %fd256;
	add.s32 	%r183, %r20, 9;
	and.b32  	%r184, %r183, 31;
	or.b32  	%r185, %r138, %r184;
	shl.b32 	%r186, %r185, 3;
	add.s32 	%r187, %r136, %r186;
	ld.shared.f64 	%fd259, [%r187];
	add.f64 	%fd260, %fd259, %fd258;
	add.s32 	%r188, %r20, 10;
	and.b32  	%r189, %r188, 31;
	or.b32  	%r190, %r138, %r189;
	shl.b32 	%r191, %r190, 3;
	add.s32 	%r192, %r136, %r191;
	ld.shared.f64 	%fd261, [%r192];
	add.f64 	%fd262, %fd261, %fd260;
	add.s32 	%r193, %r20, 11;
	and.b32  	%r194, %r193, 31;
	or.b32  	%r195, %r138, %r194;
	shl.b32 	%r196, %r195, 3;
	add.s32 	%r197, %r136, %r196;
	ld.shared.f64 	%fd263, [%r197];
	add.f64 	%fd264, %fd263, %fd262;
	add.s32 	%r198, %r20, 12;
	and.b32  	%r199, %r198, 31;
	or.b32  	%r200, %r138, %r199;
	shl.b32 	%r201, %r200, 3;
	add.s32 	%r202, %r136, %r201;
	ld.shared.f64 	%fd265, [%r202];
	add.f64 	%fd266, %fd265, %fd264;
	add.s32 	%r203, %r20, 13;
	and.b32  	%r204, %r203, 31;
	or.b32  	%r205, %r138, %r204;
	shl.b32 	%r206, %r205, 3;
	add.s32 	%r207, %r136, %r206;
	ld.shared.f64 	%fd267, [%r207];
	add.f64 	%fd268, %fd267, %fd266;
	add.s32 	%r208, %r20, 14;
	and.b32  	%r209, %r208, 31;
	or.b32  	%r210, %r138, %r209;
	shl.b32 	%r211, %r210, 3;
	add.s32 	%r212, %r136, %r211;
	ld.shared.f64 	%fd269, [%r212];
	add.f64 	%fd270, %fd269, %fd268;
	add.s32 	%r213, %r20, 15;
	and.b32  	%r214, %r213, 31;
	or.b32  	%r215, %r138, %r214;
	shl.b32 	%r216, %r215, 3;
	add.s32 	%r217, %r136, %r216;
	ld.shared.f64 	%fd271, [%r217];
	add.f64 	%fd272, %fd271, %fd270;
	xor.b32  	%r218, %r21, 16;
	or.b32  	%r219, %r138, %r218;
	shl.b32 	%r220, %r219, 3;
	add.s32 	%r221, %r136, %r220;
	ld.shared.f64 	%fd273, [%r221];
	add.f64 	%fd274, %fd273, %fd272;
	add.s32 	%r222, %r20, 17;
	and.b32  	%r223, %r222, 31;
	or.b32  	%r224, %r138, %r223;
	shl.b32 	%r225, %r224, 3;
	add.s32 	%r226, %r136, %r225;
	ld.shared.f64 	%fd275, [%r226];
	add.f64 	%fd276, %fd275, %fd274;
	add.s32 	%r227, %r20, 18;
	and.b32  	%r228, %r227, 31;
	or.b32  	%r229, %r138, %r228;
	shl.b32 	%r230, %r229, 3;
	add.s32 	%r231, %r136, %r230;
	ld.shared.f64 	%fd277, [%r231];
	add.f64 	%fd278, %fd277, %fd276;
	add.s32 	%r232, %r20, 19;
	and.b32  	%r233, %r232, 31;
	or.b32  	%r234, %r138, %r233;
	shl.b32 	%r235, %r234, 3;
	add.s32 	%r236, %r136, %r235;
	ld.shared.f64 	%fd279, [%r236];
	add.f64 	%fd280, %fd279, %fd278;
	add.s32 	%r237, %r20, 20;
	and.b32  	%r238, %r237, 31;
	or.b32  	%r239, %r138, %r238;
	shl.b32 	%r240, %r239, 3;
	add.s32 	%r241, %r136, %r240;
	ld.shared.f64 	%fd281, [%r241];
	add.f64 	%fd282, %fd281, %fd280;
	add.s32 	%r242, %r20, 21;
	and.b32  	%r243, %r242, 31;
	or.b32  	%r244, %r138, %r243;
	shl.b32 	%r245, %r244, 3;
	add.s32 	%r246, %r136, %r245;
	ld.shared.f64 	%fd283, [%r246];
	add.f64 	%fd284, %fd283, %fd282;
	add.s32 	%r247, %r20, 22;
	and.b32  	%r248, %r247, 31;
	or.b32  	%r249, %r138, %r248;
	shl.b32 	%r250, %r249, 3;
	add.s32 	%r251, %r136, %r250;
	ld.shared.f64 	%fd285, [%r251];
	add.f64 	%fd286, %fd285, %fd284;
	add.s32 	%r252, %r20, 23;
	and.b32  	%r253, %r252, 31;
	or.b32  	%r254, %r138, %r253;
	shl.b32 	%r255, %r254, 3;
	add.s32 	%r256, %r136, %r255;
	ld.shared.f64 	%fd287, [%r256];
	add.f64 	%fd288, %fd287, %fd286;
	add.s32 	%r257, %r20, 24;
	and.b32  	%r258, %r257, 31;
	or.b32  	%r259, %r138, %r258;
	shl.b32 	%r260, %r259, 3;
	add.s32 	%r261, %r136, %r260;
	ld.shared.f64 	%fd289, [%r261];
	add.f64 	%fd290, %fd289, %fd288;
	add.s32 	%r262, %r20, 25;
	and.b32  	%r263, %r262, 31;
	or.b32  	%r264, %r138, %r263;
	shl.b32 	%r265, %r264, 3;
	add.s32 	%r266, %r136, %r265;
	ld.shared.f64 	%fd291, [%r266];
	add.f64 	%fd292, %fd291, %fd290;
	add.s32 	%r267, %r20, 26;
	and.b32  	%r268, %r267, 31;
	or.b32  	%r269, %r138, %r268;
	shl.b32 	%r270, %r269, 3;
	add.s32 	%r271, %r136, %r270;
	ld.shared.f64 	%fd293, [%r271];
	add.f64 	%fd294, %fd293, %fd292;
	add.s32 	%r272, %r20, 27;
	and.b32  	%r273, %r272, 31;
	or.b32  	%r274, %r138, %r273;
	shl.b32 	%r275, %r274, 3;
	add.s32 	%r276, %r136, %r275;
	ld.shared.f64 	%fd295, [%r276];
	add.f64 	%fd296, %fd295, %fd294;
	add.s32 	%r277, %r20, 28;
	and.b32  	%r278, %r277, 31;
	or.b32  	%r279, %r138, %r278;
	shl.b32 	%r280, %r279, 3;
	add.s32 	%r281, %r136, %r280;
	ld.shared.f64 	%fd297, [%r281];
	add.f64 	%fd298, %fd297, %fd296;
	add.s32 	%r282, %r20, 29;
	and.b32  	%r283, %r282, 31;
	or.b32  	%r284, %r138, %r283;
	shl.b32 	%r285, %r284, 3;
	add.s32 	%r286, %r136, %r285;
	ld.shared.f64 	%fd299, [%r286];
	add.f64 	%fd300, %fd299, %fd298;
	add.s32 	%r287, %r20, 30;
	and.b32  	%r288, %r287, 31;
	or.b32  	%r289, %r138, %r288;
	shl.b32 	%r290, %r289, 3;
	add.s32 	%r291, %r136, %r290;
	ld.shared.f64 	%fd301, [%r291];
	add.f64 	%fd302, %fd301, %fd300;
	add.s32 	%r292, %r20, -1;
	and.b32  	%r293, %r292, 31;
	or.b32  	%r294, %r138, %r293;
	shl.b32 	%r295, %r294, 3;
	add.s32 	%r296, %r136, %r295;
	ld.shared.f64 	%fd303, [%r296];
	add.f64 	%fd304, %fd303, %fd302;
	mul.f64 	%fd305, %fd309, %fd304;
	mul.lo.s32 	%r297, %r320, %r20;
	cvta.to.global.u64 	%rd127, %rd133;
	mov.u32 	%r298, %ctaid.x;
	mul.lo.s32 	%r299, %r298, %r320;
	shl.b32 	%r300, %r299, 6;
	mul.wide.s32 	%rd128, %r300, 8;
	add.s64 	%rd129, %rd127, %rd128;
	mul.wide.s32 	%rd130, %r297, 8;
	add.s64 	%rd131, %rd129, %rd130;
	atom.global.add.f64 	%fd306, [%rd131], %fd305;
$L__BB1_25:
	ret;

}


// ===== COMPILED SASS (sm_100) =====

	.target	sm_100

	.elftype	@"ET_EXEC"


//--------------------- .note.nv.tkinfo           --------------------------
	.section	.note.nv.tkinfo,"",@"SHT_NOTE"
	.sectionflags	@"SHF_NOTE_NV_TKINFO"
	.tkinfo
        /*0018*/ 	.word	0x00000002
        /*0030*/ 	.string	""
        /*0030*/ 	.string	"ptxas"
        /*0030*/ 	.string	"Cuda compilation tools, release 13.0, V13.0.88"
        /*0030*/ 	.string	"Build cuda_13.0.r13.0/compiler.36424714_0"
        /*0030*/ 	.string	"-arch sm_100 -m 64 "



//--------------------- .note.nv.cuinfo           --------------------------
	.section	.note.nv.cuinfo,"",@"SHT_NOTE"
	.sectionflags	@"SHF_NOTE_NV_CUINFO"
        /*0018*/ 	.short	0x0002
        /*001a*/ 	.short	0x0064
        /*001c*/ 	.short	0x0082
	.zero		2


//--------------------- .nv.info                  --------------------------
	.section	.nv.info,"",@"SHT_CUDA_INFO"
	.align	4


	//----- nvinfo : EIATTR_REGCOUNT
	.align		4
        /*0000*/ 	.byte	0x04, 0x2f
        /*0002*/ 	.short	(.L_1 - .L_0)
	.align		4
.L_0:
        /*0004*/ 	.word	index@(_Z17syhemvl_generic_dIdLi64ELi64ELi4ELi8EEviT_PS0_iS1_iS0_S1_ii)
        /*0008*/ 	.word	0x00000020


	//----- nvinfo : EIATTR_FRAME_SIZE
	.align		4
.L_1:
        /*000c*/ 	.byte	0x04, 0x11
        /*000e*/ 	.short	(.L_3 - .L_2)
	.align		4
.L_2:
        /*0010*/ 	.word	index@(_Z17syhemvl_generic_dIdLi64ELi64ELi4ELi8EEviT_PS0_iS1_iS0_S1_ii)
        /*0014*/ 	.word	0x00000000


	//----- nvinfo : EIATTR_REGCOUNT
	.align		4
.L_3:
        /*0018*/ 	.byte	0x04, 0x2f
        /*001a*/ 	.short	(.L_5 - .L_4)
	.align		4
.L_4:
        /*001c*/ 	.word	index@(_Z18syhemvl_generic_ndIdLi64ELi64ELi4ELi8EEviT_PS0_iS1_iS0_S1_ii)
        /*0020*/ 	.word	0x0000004e


	//----- nvinfo : EIATTR_FRAME_SIZE
	.align		4
.L_5:
        /*0024*/ 	.byte	0x04, 0x11
        /*0026*/ 	.short	(.L_7 - .L_6)
	.align		4
.L_6:
        /*0028*/ 	.word	index@(_Z18syhemvl_generic_ndIdLi64ELi64ELi4ELi8EEviT_PS0_iS1_iS0_S1_ii)
        /*002c*/ 	.word	0x00000000


	//----- nvinfo : EIATTR_MIN_STACK_SIZE
	.align		4
.L_7:
        /*0030*/ 	.byte	0x04, 0x12
        /*0032*/ 	.short	(.L_9 - .L_8)
	.align		4
.L_8:
        /*0034*/ 	.word	index@(_Z18syhemvl_generic_ndIdLi64ELi64ELi4ELi8EEviT_PS0_iS1_iS0_S1_ii)
        /*0038*/ 	.word	0x00000000


	//----- nvinfo : EIATTR_MIN_STACK_SIZE
	.align		4
.L_9:
        /*003c*/ 	.byte	0x04, 0x12
        /*003e*/ 	.short	(.L_11 - .L_10)
	.align		4
.L_10:
        /*0040*/ 	.word	index@(_Z17syhemvl_generic_dIdLi64ELi64ELi4ELi8EEviT_PS0_iS1_iS0_S1_ii)
        /*0044*/ 	.word	0x00000000
.L_11:


//--------------------- .nv.compat                --------------------------
	.section	.nv.compat,"",@"SHT_CUDA_COMPAT_INFO"
	.align	4
        /*0000*/ 	.byte	0x02, 0x09, 0x00, 0x00, 0x02, 0x02, 0x01, 0x00, 0x02, 0x05, 0x05, 0x00, 0x03, 0x07, 0x01, 0x01
        /*0010*/ 	.byte	0x02, 0x03, 0x00, 0x00, 0x02, 0x06, 0x01, 0x00, 0x04, 0x0b, 0x08, 0x00, 0x01, 0x00, 0x00, 0x00
        /*0020*/ 	.byte	0x00, 0x00, 0x00, 0x00


//--------------------- .nv.info._Z18syhemvl_generic_ndIdLi64ELi64ELi4ELi8EEviT_PS0_iS1_iS0_S1_ii --------------------------
	.section	.nv.info._Z18syhemvl_generic_ndIdLi64ELi64ELi4ELi8EEviT_PS0_iS1_iS0_S1_ii,"",@"SHT_CUDA_INFO"
	.sectionflags	@""
	.align	4


	//----- nvinfo : EIATTR_CUDA_API_VERSION
	.align		4
        /*0000*/ 	.byte	0x04, 0x37
        /*0002*/ 	.short	(.L_13 - .L_12)
.L_12:
        /*0004*/ 	.word	0x00000082


	//----- nvinfo : EIATTR_KPARAM_INFO
	.align		4
.L_13:
        /*0008*/ 	.byte	0x04, 0x17
        /*000a*/ 	.short	(.L_15 - .L_14)
.L_14:
        /*000c*/ 	.word	0x00000000
        /*0010*/ 	.short	0x0009
        /*0012*/ 	.short	0x0044
        /*0014*/ 	.byte	0x00, 0xf0, 0x11, 0x00


	//----- nvinfo : EIATTR_KPARAM_INFO
	.align		4
.L_15:
        /*0018*/ 	.byte	0x04, 0x17
        /*001a*/ 	.short	(.L_17 - .L_16)
.L_16:
        /*001c*/ 	.word	0x00000000
        /*0020*/ 	.short	0x0008
        /*0022*/ 	.short	0x0040
        /*0024*/ 	.byte	0x00, 0xf0, 0x11, 0x00


	//----- nvinfo : EIATTR_KPARAM_INFO
	.align		4
.L_17:
        /*0028*/ 	.byte	0x04, 0x17
        /*002a*/ 	.short	(.L_19 - .L_18)
.L_18:
        /*002c*/ 	.word	0x00000000
        /*0030*/ 	.short	0x0007
        /*0032*/ 	.short	0x0038
        /*0034*/ 	.byte	0x00, 0xf5, 0x21, 0x00


	//----- nvinfo : EIATTR_KPARAM_INFO
	.align		4
.L_19:
        /*0038*/ 	.byte	0x04, 0x17
        /*003a*/ 	.short	(.L_21 - .L_20)
.L_20:
        /*003c*/ 	.word	0x00000000
        /*0040*/ 	.short	0x0006
        /*0042*/ 	.short	0x0030
        /*0044*/ 	.byte	0x00, 0xf0, 0x21, 0x00


	//----- nvinfo : EIATTR_KPARAM_INFO
	.align		4
.L_21:
        /*0048*/ 	.byte	0x04, 0x17
        /*004a*/ 	.short	(.L_23 - .L_22)
.L_22:
        /*004c*/ 	.word	0x00000000
        /*0050*/ 	.short	0x0005
        /*0052*/ 	.short	0x0028
        /*0054*/ 	.byte	0x00, 0xf0, 0x11, 0x00


	//----- nvinfo : EIATTR_KPARAM_INFO
	.align		4
.L_23:
        /*0058*/ 	.byte	0x04, 0x17
        /*005a*/ 	.short	(.L_25 - .L_24)
.L_24:
        /*005c*/ 	.word	0x00000000
        /*0060*/ 	.short	0x0004
        /*0062*/ 	.short	0x0020
        /*0064*/ 	.byte	0x00, 0xf5, 0x21, 0x00


	//----- nvinfo : EIATTR_KPARAM_INFO
	.align		4
.L_25:
        /*0068*/ 	.byte	0x04, 0x17
        /*006a*/ 	.short	(.L_27 - .L_26)
.L_26:
        /*006c*/ 	.word	0x00000000
        /*0070*/ 	.short	0x0003
        /*0072*/ 	.short	0x0018
        /*0074*/ 	.byte	0x00, 0xf0, 0x11, 0x00


	//----- nvinfo : EIATTR_KPARAM_INFO
	.align		4
.L_27:
        /*0078*/ 	.byte	0x04, 0x17
        /*007a*/ 	.short	(.L_29 - .L_28)
.L_28:
        /*007c*/ 	.word	0x00000000
        /*0080*/ 	.short	0x0002
        /*0082*/ 	.short	0x0010
        /*0084*/ 	.byte	0x00, 0xf5, 0x21, 0x00


	//----- nvinfo : EIATTR_KPARAM_INFO
	.align		4
.L_29:
        /*0088*/ 	.byte	0x04, 0x17
        /*008a*/ 	.short	(.L_31 - .L_30)
.L_30:
        /*008c*/ 	.word	0x00000000
        /*0090*/ 	.short	0x0001
        /*0092*/ 	.short	0x0008
        /*0094*/ 	.byte	0x00, 0xf0, 0x21, 0x00


	//----- nvinfo : EIATTR_KPARAM_INFO
	.align		4
.L_31:
        /*0098*/ 	.byte	0x04, 0x17
        /*009a*/ 	.short	(.L_33 - .L_32)
.L_32:
        /*009c*/ 	.word	0x00000000
        /*00a0*/ 	.short	0x0000
        /*00a2*/ 	.short	0x0000
        /*00a4*/ 	.byte	0x00, 0xf0, 0x11, 0x00


	//----- nvinfo : EIATTR_SPARSE_MMA_MASK
	.align		4
.L_33:
        /*00a8*/ 	.byte	0x03, 0x50
        /*00aa*/ 	.short	0x0000


	//----- nvinfo : EIATTR_MAXREG_COUNT
	.align		4
        /*00ac*/ 	.byte	0x03, 0x1b
        /*00ae*/ 	.short	0x00ff


	//----- nvinfo : EIATTR_NUM_BARRIERS
	.align		4
        /*00b0*/ 	.byte	0x02, 0x4c
        /*00b2*/ 	.byte	0x01
	.zero		1


	//----- nvinfo : EIATTR_MERCURY_ISA_VERSION
	.align		4
        /*00b4*/ 	.byte	0x03, 0x5f
        /*00b6*/ 	.short	0x0101


	//----- nvinfo : EIATTR_VRC_CTA_INIT_COUNT
	.align		4
        /*00b8*/ 	.byte	0x02, 0x4a
	.zero		1
	.zero		1


	//----- nvinfo : EIATTR_EXIT_INSTR_OFFSETS
	.align		4
        /*00bc*/ 	.byte	0x04, 0x1c
        /*00be*/ 	.short	(.L_35 - .L_34)


	//   ....[0]....
.L_34:
        /*00c0*/ 	.word	0x00000060


	//   ....[1]....
        /*00c4*/ 	.word	0x000003d0


	//   ....[2]....
        /*00c8*/ 	.word	0x00001fc0


	//   ....[3]....
        /*00cc*/ 	.word	0x00002a70


	//----- nvinfo : EIATTR_CRS_STACK_SIZE
	.align		4
.L_35:
        /*00d0*/ 	.byte	0x04, 0x1e
        /*00d2*/ 	.short	(.L_37 - .L_36)
.L_36:
        /*00d4*/ 	.word	0x00000000


	//----- nvinfo : EIATTR_CBANK_PARAM_SIZE
	.align		4
.L_37:
        /*00d8*/ 	.byte	0x03, 0x19
        /*00da*/ 	.short	0x0048


	//----- nvinfo : EIATTR_PARAM_CBANK
	.align		4
        /*00dc*/ 	.byte	0x04, 0x0a
        /*00de*/ 	.short	(.L_39 - .L_38)
	.align		4
.L_38:
        /*00e0*/ 	.word	index@(.nv.constant0._Z18syhemvl_generic_ndIdLi64ELi64ELi4ELi8EEviT_PS0_iS1_iS0_S1_ii)
        /*00e4*/ 	.short	0x0380
        /*00e6*/ 	.short	0x0048


	//----- nvinfo : EIATTR_SW_WAR
	.align		4
.L_39:
        /*00e8*/ 	.byte	0x04, 0x36
        /*00ea*/ 	.short	(.L_41 - .L_40)
.L_40:
        /*00ec*/ 	.word	0x00000008
.L_41:


//--------------------- .nv.info._Z17syhemvl_generic_dIdLi64ELi64ELi4ELi8EEviT_PS0_iS1_iS0_S1_ii --------------------------
	.section	.nv.info._Z17syhemvl_generic_dIdLi64ELi64ELi4ELi8EEviT_PS0_iS1_iS0_S1_ii,"",@"SHT_CUDA_INFO"
	.sectionflags	@""
	.align	4


	//----- nvinfo : EIATTR_CUDA_API_VERSION
	.align		4
        /*0000*/ 	.byte	0x04, 0x37
        /*0002*/ 	.short	(.L_43 - .L_42)
.L_42:
        /*0004*/ 	.word	0x00000082


	//----- nvinfo : EIATTR_KPARAM_INFO
	.align		4
.L_43:
        /*0008*/ 	.byte	0x04, 0x17
        /*000a*/ 	.short	(.L_45 - .L_44)
.L_44:
        /*000c*/ 	.word	0x00000000
        /*0010*/ 	.short	0x0009
        /*0012*/ 	.short	0x0044
        /*0014*/ 	.byte	0x00, 0xf0, 0x11, 0x00


	//----- nvinfo : EIATTR_KPARAM_INFO
	.align		4
.L_45:
        /*0018*/ 	.byte	0x04, 0x17
        /*001a*/ 	.short	(.L_47 - .L_46)
.L_46:
        /*001c*/ 	.word	0x00000000
        /*0020*/ 	.short	0x0008
        /*0022*/ 	.short	0x0040
        /*0024*/ 	.byte	0x00, 0xf0, 0x11, 0x00


	//----- nvinfo : EIATTR_KPARAM_INFO
	.align		4
.L_47:
        /*0028*/ 	.byte	0x04, 0x17
        /*002a*/ 	.short	(.L_49 - .L_48)
.L_48:
        /*002c*/ 	.word	0x00000000
        /*0030*/ 	.short	0x0007
        /*0032*/ 	.short	0x0038
        /*0034*/ 	.byte	0x00, 0xf5, 0x21, 0x00


	//----- nvinfo : EIATTR_KPARAM_INFO
	.align		4
.L_49:
        /*0038*/ 	.byte	0x04, 0x17
        /*003a*/ 	.short	(.L_51 - .L_50)
.L_50:
        /*003c*/ 	.word	0x00000000
        /*0040*/ 	.short	0x0006
        /*0042*/ 	.short	0x0030
        /*0044*/ 	.byte	0x00, 0xf0, 0x21, 0x00


	//----- nvinfo : EIATTR_KPARAM_INFO
	.align		4
.L_51:
        /*0048*/ 	.byte	0x04, 0x17
        /*004a*/ 	.short	(.L_53 - .L_52)
.L_52:
        /*004c*/ 	.word	0x00000000
        /*0050*/ 	.short	0x0005
        /*0052*/ 	.short	0x0028
        /*0054*/ 	.byte	0x00, 0xf0, 0x11, 0x00


	//----- nvinfo : EIATTR_KPARAM_INFO
	.align		4
.L_53:
        /*0058*/ 	.byte	0x04, 0x17
        /*005a*/ 	.short	(.L_55 - .L_54)
.L_54:
        /*005c*/ 	.word	0x00000000
        /*0060*/ 	.short	0x0004
        /*0062*/ 	.short	0x0020
        /*0064*/ 	.byte	0x00, 0xf5, 0x21, 0x00


	//----- nvinfo : EIATTR_KPARAM_INFO
	.align		4
.L_55:
        /*0068*/ 	.byte	0x04, 0x17
        /*006a*/ 	.short	(.L_57 - .L_56)
.L_56:
        /*006c*/ 	.word	0x00000000
        /*0070*/ 	.short	0x0003
        /*0072*/ 	.short	0x0018
        /*0074*/ 	.byte	0x00, 0xf0, 0x11, 0x00


	//----- nvinfo : EIATTR_KPARAM_INFO
	.align		4
.L_57:
        /*0078*/ 	.byte	0x04, 0x17
        /*007a*/ 	.short	(.L_59 - .L_58)
.L_58:
        /*007c*/ 	.word	0x00000000
        /*0080*/ 	.short	0x0002
        /*0082*/ 	.short	0x0010
        /*0084*/ 	.byte	0x00, 0xf5, 0x21, 0x00


	//----- nvinfo : EIATTR_KPARAM_INFO
	.align		4
.L_59:
        /*0088*/ 	.byte	0x04, 0x17
        /*008a*/ 	.short	(.L_61 - .L_60)
.L_60:
        /*008c*/ 	.word	0x00000000
        /*0090*/ 	.short	0x0001
        /*0092*/ 	.short	0x0008
        /*0094*/ 	.byte	0x00, 0xf0, 0x21, 0x00


	//----- nvinfo : EIATTR_KPARAM_INFO
	.align		4
.L_61:
        /*0098*/ 	.byte	0x04, 0x17
        /*009a*/ 	.short	(.L_63 - .L_62)
.L_62:
        /*009c*/ 	.word	0x00000000
        /*00a0*/ 	.short	0x0000
        /*00a2*/ 	.short	0x0000
        /*00a4*/ 	.byte	0x00, 0xf0, 0x11, 0x00


	//----- nvinfo : EIATTR_SPARSE_MMA_MASK
	.align		4
.L_63:
        /*00a8*/ 	.byte	0x03, 0x50
        /*00aa*/ 	.short	0x0000


	//----- nvinfo : EIATTR_MAXREG_COUNT
	.align		4
        /*00ac*/ 	.byte	0x03, 0x1b
        /*00ae*/ 	.short	0x00ff


	//----- nvinfo : EIATTR_NUM_BARRIERS
	.align		4
        /*00b0*/ 	.byte	0x02, 0x4c
        /*00b2*/ 	.byte	0x01
	.zero		1


	//----- nvinfo : EIATTR_MERCURY_ISA_VERSION
	.align		4
        /*00b4*/ 	.byte	0x03, 0x5f
        /*00b6*/ 	.short	0x0101


	//----- nvinfo : EIATTR_VRC_CTA_INIT_COUNT
	.align		4
        /*00b8*/ 	.byte	0x02, 0x4a
	.zero		1
	.zero		1


	//----- nvinfo : EIATTR_EXIT_INSTR_OFFSETS
	.align		4
        /*00bc*/ 	.byte	0x04, 0x1c
        /*00be*/ 	.short	(.L_65 - .L_64)


	//   ....[0]....
.L_64:
        /*00c0*/ 	.word	0x000004c0


	//   ....[1]....
        /*00c4*/ 	.word	0x00001930


	//   ....[2]....
        /*00c8*/ 	.word	0x00001a20


	//   ....[3]....
        /*00cc*/ 	.word	0x00001a40


	//   ....[4]....
        /*00d0*/ 	.word	0x00001a60


	//----- nvinfo : EIATTR_CRS_STACK_SIZE
	.align		4
.L_65:
        /*00d4*/ 	.byte	0x04, 0x1e
        /*00d6*/ 	.short	(.L_67 - .L_66)
.L_66:
        /*00d8*/ 	.word	0x00000000


	//----- nvinfo : EIATTR_CBANK_PARAM_SIZE
	.align		4
.L_67:
        /*00dc*/ 	.byte	0x03, 0x19
        /*00de*/ 	.short	0x0048


	//----- nvinfo : EIATTR_PARAM_CBANK
	.align		4
        /*00e0*/ 	.byte	0x04, 0x0a
        /*00e2*/ 	.short	(.L_69 - .L_68)
	.align		4
.L_68:
        /*00e4*/ 	.word	index@(.nv.constant0._Z17syhemvl_generic_dIdLi64ELi64ELi4ELi8EEviT_PS0_iS1_iS0_S1_ii)
        /*00e8*/ 	.short	0x0380
        /*00ea*/ 	.short	0x0048


	//----- nvinfo : EIATTR_SW_WAR
	.align		4
.L_69:
        /*00ec*/ 	.byte	0x04, 0x36
        /*00ee*/ 	.short	(.L_71 - .L_70)
.L_70:
        /*00f0*/ 	.word	0x00000008
.L_71:


//--------------------- .nv.callgraph             --------------------------
	.section	.nv.callgraph,"",@"SHT_CUDA_CALLGRAPH"
	.align	4
	.sectionentsize	8
	.align		4
        /*0000*/ 	.word	0x00000000
	.align		4
        /*0004*/ 	.word	0xffffffff
	.align		4
        /*0008*/ 	.word	0x00000000
	.align		4
        /*000c*/ 	.word	0xfffffffe
	.align		4
        /*0010*/ 	.word	0x00000000
	.align		4
        /*0014*/ 	.word	0xfffffffd
	.align		4
        /*0018*/ 	.word	0x00000000
	.align		4
        /*001c*/ 	.word	0xfffffffc


//--------------------- .text._Z18syhemvl_generic_ndIdLi64ELi64ELi4ELi8EEviT_PS0_iS1_iS0_S1_ii --------------------------
	.section	.text._Z18syhemvl_generic_ndIdLi64ELi64ELi4ELi8EEviT_PS0_iS1_iS0_S1_ii,"ax",@progbits
	.align	128
        .global         _Z18syhemvl_generic_ndIdLi64ELi64ELi4ELi8EEviT_PS0_iS1_iS0_S1_ii
        .type           _Z18syhemvl_generic_ndIdLi64ELi64ELi4ELi8EEviT_PS0_iS1_iS0_S1_ii,@function
        .size           _Z18syhemvl_generic_ndIdLi64ELi64ELi4ELi8EEviT_PS0_iS1_iS0_S1_ii,(.L_x_26 - _Z18syhemvl_generic_ndIdLi64ELi64ELi4ELi8EEviT_PS0_iS1_iS0_S1_ii)
        .other          _Z18syhemvl_generic_ndIdLi64ELi64ELi4ELi8EEviT_PS0_iS1_iS0_S1_ii,@"STO_CUDA_ENTRY STV_DEFAULT"
_Z18syhemvl_generic_ndIdLi64ELi64ELi4ELi8EEviT_PS0_iS1_iS0_S1_ii:
.text._Z18syhemvl_generic_ndIdLi64ELi64ELi4ELi8EEviT_PS0_iS1_iS0_S1_ii:
[----:B------:R-:W-:Y:S08]  /*0000*/  LDC R1, c[0x0][0x37c] ;  /* 0x0000df00ff017b82 */ /* 0x000ff00000000800 */
[----:B------:R-:W0:Y:S01]  /*0010*/  S2UR UR19, SR_CTAID.X ;  /* 0x00000000001379c3 */ /* 0x000e220000002500 */
[----:B------:R-:W1:Y:S02]  /*0020*/  LDCU UR7, c[0x0][0x370] ;  /* 0x00006e00ff0777ac */ /* 0x000e640008000800 */
[----:B-1----:R-:W-:-:S04]  /*0030*/  UIADD3 UR4, UPT, UPT, UR7, -0x1, URZ ;  /* 0xffffffff07047890 */ /* 0x002fc8000fffe0ff */
[----:B0-----:R-:W-:-:S06]  /*0040*/  UISETP.NE.AND UP0, UPT, UR19, UR4, UPT ;  /* 0x000000041300728c */ /* 0x001fcc000bf05270 */
[----:B------:R-:W-:-:S13]  /*0050*/  PLOP3.LUT P0, PT, PT, PT, UP0, 0x80, 0x8 ;  /* 0x000000000008781c */ /* 0x000fda0003f0f008 */
[----:B------:R-:W-:Y:S05]  /*0060*/  @!P0 EXIT ;  /* 0x000000000000894d */ /* 0x000fea0003800000 */
[----:B------:R-:W0:Y:S01]  /*0070*/  S2R R32, SR_TID.Y ;  /* 0x0000000000207919 */ /* 0x000e220000002200 */
[----:B------:R-:W1:Y:S01]  /*0080*/  LDCU UR18, c[0x0][0x3a8] ;  /* 0x00007500ff1277ac */ /* 0x000e620008000800 */
[----:B------:R-:W2:Y:S01]  /*0090*/  S2R R29, SR_TID.X ;  /* 0x00000000001d7919 */ /* 0x000ea20000002100 */
[----:B------:R-:W3:Y:S01]  /*00a0*/  LDCU.64 UR8, c[0x0][0x3a0] ;  /* 0x00007400ff0877ac */ /* 0x000ee20008000a00 */
[----:B------:R-:W-:Y:S01]  /*00b0*/  USHF.L.U32 UR13, UR19, 0x6, URZ ;  /* 0x00000006130d7899 */ /* 0x000fe200080006ff */
[----:B------:R-:W4:Y:S03]  /*00c0*/  LDCU.64 UR16, c[0x0][0x358] ;  /* 0x00006b00ff1077ac */ /* 0x000f260008000a00 */
[----:B-1----:R-:W-:-:S04]  /*00d0*/  UIMAD UR4, UR13, UR18, URZ ;  /* 0x000000120d0472a4 */ /* 0x002fc8000f8e02ff */
[----:B---3--:R-:W-:-:S06]  /*00e0*/  UIMAD.WIDE UR8, UR4, 0x8, UR8 ;  /* 0x00000008040878a5 */ /* 0x008fcc000f8e0208 */
[----:B------:R-:W-:Y:S02]  /*00f0*/  IMAD.U32 R2, RZ, RZ, UR8 ;  /* 0x00000008ff027e24 */ /* 0x000fe4000f8e00ff */
[----:B------:R-:W-:Y:S01]  /*0100*/  IMAD.U32 R3, RZ, RZ, UR9 ;  /* 0x00000009ff037e24 */ /* 0x000fe2000f8e00ff */
[----:B0-----:R-:W-:-:S13]  /*0110*/  ISETP.NE.AND P0, PT, R32, RZ, PT ;  /* 0x000000ff2000720c */ /* 0x001fda0003f05270 */
[----:B--2---:R-:W-:-:S04]  /*0120*/  @!P0 IMAD R5, R29, UR18, RZ ;  /* 0x000000121d058c24 */ /* 0x004fc8000f8e02ff */
[----:B------:R-:W-:-:S06]  /*0130*/  @!P0 IMAD.WIDE R2, R5, 0x8, R2 ;  /* 0x0000000805028825 */ /* 0x000fcc00078e0202 */
[----:B----4-:R-:W2:Y:S01]  /*0140*/  @!P0 LDG.E.64 R2, desc[UR16][R2.64] ;  /* 0x0000001002028981 */ /* 0x010ea2000c1e1b00 */
[----:B------:R-:W0:Y:S01]  /*0150*/  LDCU UR10, c[0x0][0x374] ;  /* 0x00006e80ff0a77ac */ /* 0x000e220008000800 */
[----:B------:R-:W1:Y:S01]  /*0160*/  S2UR UR15, SR_CTAID.Y ;  /* 0x00000000000f79c3 */ /* 0x000e620000002600 */
[----:B------:R-:W3:Y:S01]  /*0170*/  @!P0 S2R R5, SR_CgaCtaId ;  /* 0x0000000000058919 */ /* 0x000ee20000008800 */
[----:B------:R-:W-:Y:S01]  /*0180*/  UMOV UR4, URZ ;  /* 0x000000ff00047c82 */ /* 0x000fe20008000000 */
[----:B------:R-:W-:Y:S01]  /*0190*/  UPLOP3.LUT UP4, UPT, UPT, UPT, UPT, 0x40, 0x4 ;  /* 0x000000000004789c */ /* 0x000fe20003f8e870 */
[----:B0-----:R-:W0:Y:S01]  /*01a0*/  I2F.U32.RP R0, UR10 ;  /* 0x0000000a00007d06 */ /* 0x001e220008209000 */
[----:B------:R-:W-:Y:S02]  /*01b0*/  UIADD3 UR14, UPT, UPT, UR10, -0x1, URZ ;  /* 0xffffffff0a0e7890 */ /* 0x000fe4000fffe0ff */
[----:B------:R-:W-:Y:S02]  /*01c0*/  UISETP.NE.U32.AND UP2, UPT, UR10, URZ, UPT ;  /* 0x000000ff0a00728c */ /* 0x000fe4000bf45070 */
[----:B------:R-:W-:-:S02]  /*01d0*/  ULOP3.LUT UR11, URZ, UR10, URZ, 0x33, !UPT ;  /* 0x0000000aff0b7292 */ /* 0x000fc4000f8e33ff */
[----:B-1----:R-:W-:Y:S01]  /*01e0*/  UISETP.NE.AND UP3, UPT, UR15, UR14, UPT ;  /* 0x0000000e0f00728c */ /* 0x002fe2000bf65270 */
[----:B0-----:R-:W0:Y:S10]  /*01f0*/  MUFU.RCP R0, R0 ;  /* 0x0000000000007308 */ /* 0x001e340000001000 */
[----:B------:R-:W-:Y:S01]  /*0200*/  @!UP3 UPLOP3.LUT UP4, UPT, UPT, UPT, UP2, 0x80, 0x8 ;  /* 0x000000000008b89c */ /* 0x000fe20003f8f020 */
[----:B0-----:R-:W-:Y:S01]  /*0210*/  VIADD R4, R0, 0xffffffe ;  /* 0x0ffffffe00047836 */ /* 0x001fe20000000000 */
[----:B------:R-:W-:-:S05]  /*0220*/  @!P0 MOV R0, 0x400 ;  /* 0x0000040000008802 */ /* 0x000fca0000000f00 */
[----:B------:R-:W0:Y:S01]  /*0230*/  F2I.FTZ.U32.TRUNC.NTZ R4, R4 ;  /* 0x0000000400047305 */ /* 0x000e22000021f000 */
[----:B------:R-:W-:-:S05]  /*0240*/  @!P0 VIADD R0, R0, 0x5000 ;  /* 0x0000500000008836 */ /* 0x000fca0000000000 */
[----:B---3--:R-:W-:-:S04]  /*0250*/  @!P0 LEA R0, R5, R0, 0x18 ;  /* 0x0000000005008211 */ /* 0x008fc800078ec0ff */
[----:B------:R-:W-:Y:S02]  /*0260*/  @!P0 LEA R5, R29, R0, 0x3 ;  /* 0x000000001d058211 */ /* 0x000fe400078e18ff */
[----:B0-----:R-:W-:Y:S01]  /*0270*/  R2UR UR5, R4 ;  /* 0x00000000040572ca */ /* 0x001fe200000e0000 */
[----:B------:R-:W-:-:S05]  /*0280*/  IMAD.U32 R4, RZ, RZ, UR14 ;  /* 0x0000000eff047e24 */ /* 0x000fca000f8e00ff */
[----:B------:R-:W-:-:S07]  /*0290*/  ISETP.NE.AND P2, PT, R4, UR15, PT ;  /* 0x0000000f04007c0c */ /* 0x000fce000bf45270 */
[----:B------:R-:W-:-:S04]  /*02a0*/  UIADD3 UR6, UPT, UPT, URZ, -UR5, URZ ;  /* 0x80000005ff067290 */ /* 0x000fc8000fffe0ff */
[----:B------:R-:W-:-:S04]  /*02b0*/  UIMAD UR6, UR6, UR10, URZ ;  /* 0x0000000a060672a4 */ /* 0x000fc8000f8e02ff */
[----:B------:R-:W-:Y:S02]  /*02c0*/  UIMAD.WIDE.U32 UR4, UR5, UR6, UR4 ;  /* 0x00000006050472a5 */ /* 0x000fe4000f8e0004 */
[----:B------:R-:W-:-:S04]  /*02d0*/  UIADD3 UR6, UPT, UPT, UR7, -0x2, -UR19 ;  /* 0xfffffffe07067890 */ /* 0x000fc8000fffe813 */
[----:B------:R-:W-:-:S04]  /*02e0*/  UIMAD.WIDE.U32 UR4, UR5, UR6, URZ ;  /* 0x00000006050472a5 */ /* 0x000fc8000f8e00ff */
[----:B------:R-:W-:-:S04]  /*02f0*/  UIADD3 UR4, UPT, UPT, -UR5, URZ, URZ ;  /* 0x000000ff05047290 */ /* 0x000fc8000fffe1ff */
[----:B------:R-:W-:-:S04]  /*0300*/  UIMAD UR6, UR10, UR4, UR6 ;  /* 0x000000040a0672a4 */ /* 0x000fc8000f8e0206 */
[----:B------:R-:W-:-:S11]  /*0310*/  UISETP.GE.U32.AND UP0, UPT, UR6, UR10, UPT ;  /* 0x0000000a0600728c */ /* 0x000fd6000bf06070 */
[----:B------:R-:W-:Y:S02]  /*0320*/  @UP0 UIADD3 UR6, UPT, UPT, UR6, -UR10, URZ ;  /* 0x8000000a06060290 */ /* 0x000fe4000fffe0ff */
[----:B------:R-:W-:Y:S02]  /*0330*/  @UP0 UIADD3 UR5, UPT, UPT, UR5, 0x1, URZ ;  /* 0x0000000105050890 */ /* 0x000fe4000fffe0ff */
[----:B------:R-:W-:Y:S02]  /*0340*/  UISETP.GE.U32.AND UP1, UPT, UR6, UR10, UPT ;  /* 0x0000000a0600728c */ /* 0x000fe4000bf26070 */
[----:B------:R-:W-:-:S09]  /*0350*/  @!UP3 UIADD3 UR4, UPT, UPT, UR6, -UR10, URZ ;  /* 0x8000000a0604b290 */ /* 0x000fd2000fffe0ff */
[----:B------:R-:W-:-:S04]  /*0360*/  @UP1 UIADD3 UR5, UPT, UPT, UR5, 0x1, URZ ;  /* 0x0000000105051890 */ /* 0x000fc8000fffe0ff */
[----:B------:R-:W-:Y:S02]  /*0370*/  USEL UR12, UR11, UR5, !UP2 ;  /* 0x000000050b0c7287 */ /* 0x000fe4000d000000 */
[----:B------:R-:W-:Y:S02]  /*0380*/  @UP4 USEL UR11, UR4, UR6, UP1 ;  /* 0x00000006040b4287 */ /* 0x000fe40008800000 */
[----:B------:R-:W-:Y:S02]  /*0390*/  UIMAD UR4, UR12, UR15, URZ ;  /* 0x0000000f0c0472a4 */ /* 0x000fe4000f8e02ff */
[----:B------:R-:W-:-:S06]  /*03a0*/  @!UP3 UIADD3 UR12, UPT, UPT, UR12, UR11, URZ ;  /* 0x0000000b0c0cb290 */ /* 0x000fcc000fffe0ff */
[----:B------:R-:W-:Y:S01]  /*03b0*/  ISETP.NE.AND P1, PT, RZ, UR12, PT ;  /* 0x0000000cff007c0c */ /* 0x000fe2000bf25270 */
[----:B--2---:R0:W-:-:S12]  /*03c0*/  @!P0 STS.64 [R5], R2 ;  /* 0x0000000205008388 */ /* 0x0041d80000000a00 */
[----:B------:R-:W-:Y:S05]  /*03d0*/  @!P1 EXIT P2 ;  /* 0x000000000000994d */ /* 0x000fea0001000000 */
[----:B------:R-:W1:Y:S01]  /*03e0*/  LDCU UR5, c[0x0][0x398] ;  /* 0x00007300ff0577ac */ /* 0x000e620008000800 */
[----:B------:R-:W-:Y:S01]  /*03f0*/  IMAD R32, R32, 0x40, R29 ;  /* 0x0000004020207824 */ /* 0x000fe200078e021d */
[----:B------:R-:W-:Y:S01]  /*0400*/  LOP3.LUT R0, R29, 0x1f, RZ, 0xc0, !PT ;  /* 0x0000001f1d007812 */ /* 0x000fe200078ec0ff */
[----:B------:R-:W-:Y:S01]  /*0410*/  IMAD.MOV.U32 R4, RZ, RZ, 0x8 ;  /* 0x00000008ff047424 */ /* 0x000fe200078e00ff */
[----:B------:R-:W2:Y:S01]  /*0420*/  LDCU.64 UR10, c[0x0][0x390] ;  /* 0x00007200ff0a77ac */ /* 0x000ea20008000a00 */
[----:B------:R-:W-:Y:S01]  /*0430*/  IMAD.MOV.U32 R21, RZ, RZ, 0x8 ;  /* 0x00000008ff157424 */ /* 0x000fe200078e00ff */
[----:B------:R-:W-:Y:S02]  /*0440*/  SHF.R.U32.HI R28, RZ, 0x5, R32 ;  /* 0x00000005ff1c7819 */ /* 0x000fe40000011620 */
[----:B------:R-:W-:Y:S01]  /*0450*/  CS2R R68, SRZ ;  /* 0x0000000000447805 */ /* 0x000fe2000001ff00 */
[----:B------:R-:W-:Y:S02]  /*0460*/  UIADD3 UR6, UPT, UPT, UR7, -0x2, URZ ;  /* 0xfffffffe07067890 */ /* 0x000fe4000fffe0ff */
[----:B------:R-:W-:-:S02]  /*0470*/  USHF.L.U32 UR15, UR4, 0x6, URZ ;  /* 0x00000006040f7899 */ /* 0x000fc400080006ff */
[----:B------:R-:W-:Y:S02]  /*0480*/  UISETP.GE.U32.AND UP0, UPT, UR19, UR6, UPT ;  /* 0x000000061300728c */ /* 0x000fe4000bf06070 */
[----:B------:R-:W-:Y:S02]  /*0490*/  USHF.L.U32 UR19, UR18, 0x6, URZ ;  /* 0x0000000612137899 */ /* 0x000fe400080006ff */
[----:B-1----:R-:W-:Y:S02]  /*04a0*/  UIMAD UR4, UR13, UR5, UR13 ;  /* 0x000000050d0472a4 */ /* 0x002fe4000f8e020d */
[----:B------:R-:W-:Y:S01]  /*04b0*/  PLOP3.LUT P1, PT, PT, PT, UP0, 0x80, 0x8 ;  /* 0x000000000008781c */ /* 0x000fe20003f2f008 */
[----:B0-----:R-:W-:Y:S01]  /*04c0*/  IMAD R3, R28, UR5, RZ ;  /* 0x000000051c037c24 */ /* 0x001fe2000f8e02ff */
[----:B------:R-:W-:Y:S01]  /*04d0*/  MOV R9, UR5 ;  /* 0x0000000500097c02 */ /* 0x000fe20008000f00 */
[----:B------:R-:W-:Y:S01]  /*04e0*/  USHF.R.S32.HI UR6, URZ, 0x1f, UR4 ;  /* 0x0000001fff067899 */ /* 0x000fe20008011404 */
[----:B------:R-:W-:Y:S01]  /*04f0*/  IMAD.U32 R7, RZ, RZ, UR5 ;  /* 0x00000005ff077e24 */ /* 0x000fe2000f8e00ff */
[----:B------:R-:W-:Y:S01]  /*0500*/  UIADD3 UR4, UP1, UPT, UR15, UR4, URZ ;  /* 0x000000040f047290 */ /* 0x000fe2000ff3e0ff */
[----:B------:R-:W-:Y:S01]  /*0510*/  IMAD R3, R3, 0x8, R0 ;  /* 0x0000000803037824 */ /* 0x000fe200078e0200 */
[----:B------:R-:W-:Y:S01]  /*0520*/  MOV R17, UR5 ;  /* 0x0000000500117c02 */ /* 0x000fe20008000f00 */
[----:B------:R-:W-:Y:S01]  /*0530*/  IMAD.U32 R11, RZ, RZ, UR5 ;  /* 0x00000005ff0b7e24 */ /* 0x000fe2000f8e00ff */
[----:B------:R-:W-:Y:S01]  /*0540*/  ULEA.HI.X.SX32 UR7, UR15, UR6, 0x1, UP1 ;  /* 0x000000060f077291 */ /* 0x000fe200088f0eff */
[----:B------:R-:W-:Y:S01]  /*0550*/  IMAD.U32 R13, RZ, RZ, UR5 ;  /* 0x00000005ff0d7e24 */ /* 0x000fe2000f8e00ff */
[----:B--2---:R-:W-:Y:S01]  /*0560*/  ULEA UR6, UP0, UR4, UR10, 0x3 ;  /* 0x0000000a04067291 */ /* 0x004fe2000f8018ff */
[----:B------:R-:W-:Y:S01]  /*0570*/  IMAD.U32 R15, RZ, RZ, UR5 ;  /* 0x00000005ff0f7e24 */ /* 0x000fe2000f8e00ff */
[----:B------:R-:W-:Y:S01]  /*0580*/  USHF.R.S32.HI UR14, URZ, 0x1f, UR19 ;  /* 0x0000001fff0e7899 */ /* 0x000fe20008011413 */
[----:B------:R-:W-:Y:S01]  /*0590*/  IMAD.U32 R19, RZ, RZ, UR5 ;  /* 0x00000005ff137e24 */ /* 0x000fe2000f8e00ff */
[----:B------:R-:W-:Y:S01]  /*05a0*/  ULEA.HI.X UR7, UR4, UR11, UR7, 0x3, UP0 ;  /* 0x0000000b04077291 */ /* 0x000fe200080f1c07 */
[----:B------:R-:W-:Y:S01]  /*05b0*/  @!P1 IMAD R20, R0, UR18, RZ ;  /* 0x0000001200149c24 */ /* 0x000fe2000f8e02ff */
[----:B------:R-:W-:-:S04]  /*05c0*/  UIMAD UR4, UR15, UR18, URZ ;  /* 0x000000120f0472a4 */ /* 0x000fc8000f8e02ff */
[----:B------:R-:W-:Y:S01]  /*05d0*/  @!P1 IMAD.WIDE R4, R3, R4, UR6 ;  /* 0x0000000603049e25 */ /* 0x000fe2000f8e0204 */
[----:B------:R-:W-:Y:S01]  /*05e0*/  BAR.SYNC.DEFER_BLOCKING 0x0 ;  /* 0x0000000000007b1d */ /* 0x000fe20000010000 */
[----:B------:R-:W-:Y:S02]  /*05f0*/  UIADD3 UR10, UP0, UPT, UR19, UR4, URZ ;  /* 0x00000004130a7290 */ /* 0x000fe4000ff1e0ff */
[----:B------:R-:W-:Y:S02]  /*0600*/  @!P1 IMAD.WIDE R6, R7, 0x8, R4 ;  /* 0x0000000807069825 */ /* 0x000fe400078e0204 */
[----:B------:R-:W-:Y:S02]  /*0610*/  ULEA.HI.X.SX32 UR4, UR4, UR14, 0x1, UP0 ;  /* 0x0000000e04047291 */ /* 0x000fe400080f0eff */
[----:B------:R-:W-:Y:S01]  /*0620*/  ULEA UR8, UP0, UR10, UR8, 0x3 ;  /* 0x000000080a087291 */ /* 0x000fe2000f8018ff */
[----:B------:R-:W-:-:S03]  /*0630*/  @!P1 IMAD.WIDE R8, R9, 0x8, R6 ;  /* 0x0000000809089825 */ /* 0x000fc600078e0206 */
[----:B------:R-:W-:Y:S01]  /*0640*/  ULEA.HI.X UR9, UR10, UR9, UR4, 0x3, UP0 ;  /* 0x000000090a097291 */ /* 0x000fe200080f1c04 */
[----:B------:R-:W0:Y:S01]  /*0650*/  LDCU.64 UR10, c[0x0][0x3b8] ;  /* 0x00007700ff0a77ac */ /* 0x000e220008000a00 */
[----:B------:R-:W-:-:S03]  /*0660*/  @!P1 IMAD.WIDE R10, R11, 0x8, R8 ;  /* 0x000000080b0a9825 */ /* 0x000fc600078e0208 */
[----:B------:R-:W1:Y:S01]  /*0670*/  LDCU UR4, c[0x0][0x3c0] ;  /* 0x00007800ff0477ac */ /* 0x000e620008000800 */
[----:B------:R-:W-:Y:S01]  /*0680*/  @!P1 IMAD.WIDE R20, R20, R21, UR8 ;  /* 0x0000000814149e25 */ /* 0x000fe2000f8e0215 */
[----:B------:R-:W5:Y:S03]  /*0690*/  @!P1 LDG.E.64 R66, desc[UR16][R4.64+0x200] ;  /* 0x0002001004429981 */ /* 0x000f66000c1e1b00 */
[----:B------:R-:W-:Y:S01]  /*06a0*/  @!P1 IMAD.WIDE R12, R13, 0x8, R10 ;  /* 0x000000080d0c9825 */ /* 0x000fe200078e020a */
[----:B------:R-:W5:Y:S03]  /*06b0*/  @!P1 LDG.E.64 R64, desc[UR16][R6.64+0x200] ;  /* 0x0002001006409981 */ /* 0x000f66000c1e1b00 */
[----:B------:R-:W-:Y:S01]  /*06c0*/  @!P1 IMAD.WIDE R14, R15, 0x8, R12 ;  /* 0x000000080f0e9825 */ /* 0x000fe200078e020c */
[----:B------:R-:W5:Y:S04]  /*06d0*/  @!P1 LDG.E.64 R62, desc[UR16][R8.64+0x200] ;  /* 0x00020010083e9981 */ /* 0x000f68000c1e1b00 */
[----:B------:R-:W5:Y:S01]  /*06e0*/  @!P1 LDG.E.64 R60, desc[UR16][R10.64+0x200] ;  /* 0x000200100a3c9981 */ /* 0x000f62000c1e1b00 */
[----:B------:R-:W-:-:S03]  /*06f0*/  @!P1 IMAD.WIDE R16, R17, 0x8, R14 ;  /* 0x0000000811109825 */ /* 0x000fc600078e020e */
[----:B------:R-:W5:Y:S01]  /*0700*/  @!P1 LDG.E.64 R58, desc[UR16][R12.64+0x200] ;  /* 0x000200100c3a9981 */ /* 0x000f62000c1e1b00 */
[----:B------:R-:W-:-:S03]  /*0710*/  @!P1 IMAD.WIDE R18, R19, 0x8, R16 ;  /* 0x0000000813129825 */ /* 0x000fc600078e0210 */
[----:B------:R-:W5:Y:S04]  /*0720*/  @!P1 LDG.E.64 R56, desc[UR16][R14.64+0x200] ;  /* 0x000200100e389981 */ /* 0x000f68000c1e1b00 */
[----:B------:R-:W5:Y:S04]  /*0730*/  @!P1 LDG.E.64 R54, desc[UR16][R16.64+0x200] ;  /* 0x0002001010369981 */ /* 0x000f68000c1e1b00 */
[----:B------:R-:W5:Y:S01]  /*0740*/  @!P1 LDG.E.64 R52, desc[UR16][R18.64+0x200] ;  /* 0x0002001012349981 */ /* 0x000f62000c1e1b00 */
[----:B-1----:R-:W-:Y:S02]  /*0750*/  UIMAD UR13, UR13, UR4, URZ ;  /* 0x000000040d0d72a4 */ /* 0x002fe4000f8e02ff */
[----:B------:R-:W-:Y:S01]  /*0760*/  UIMAD UR4, UR15, UR4, URZ ;  /* 0x000000040f0472a4 */ /* 0x000fe2000f8e02ff */
[----:B------:R1:W5:Y:S01]  /*0770*/  @!P1 LDG.E.64 R68, desc[UR16][R20.64] ;  /* 0x0000001014449981 */ /* 0x000362000c1e1b00 */
[----:B0-----:R-:W-:-:S02]  /*0780*/  UIMAD.WIDE UR10, UR13, 0x8, UR10 ;  /* 0x000000080d0a78a5 */ /* 0x001fc4000f8e020a */
[----:B------:R-:W-:Y:S02]  /*0790*/  UISETP.GE.AND UP0, UPT, UR12, 0x1, UPT ;  /* 0x000000010c00788c */ /* 0x000fe4000bf06270 */
[----:B------:R-:W-:Y:S02]  /*07a0*/  USHF.R.S32.HI UR13, URZ, 0x1f, UR4 ;  /* 0x0000001fff0d7899 */ /* 0x000fe40008011404 */
[----:B------:R-:W-:-:S04]  /*07b0*/  ULEA UR10, UP1, UR4, UR10, 0x3 ;  /* 0x0000000a040a7291 */ /* 0x000fc8000f8218ff */
[----:B------:R-:W-:Y:S01]  /*07c0*/  ULEA.HI.X UR11, UR4, UR11, UR13, 0x3, UP1 ;  /* 0x0000000b040b7291 */ /* 0x000fe200088f1c0d */
[----:B------:R-:W-:Y:S02]  /*07d0*/  CS2R R50, SRZ ;  /* 0x0000000000327805 */ /* 0x000fe4000001ff00 */
[----:B------:R-:W-:Y:S02]  /*07e0*/  CS2R R48, SRZ ;  /* 0x0000000000307805 */ /* 0x000fe4000001ff00 */
[----:B------:R-:W-:Y:S02]  /*07f0*/  CS2R R46, SRZ ;  /* 0x00000000002e7805 */ /* 0x000fe4000001ff00 */
[----:B------:R-:W-:Y:S02]  /*0800*/  CS2R R44, SRZ ;  /* 0x00000000002c7805 */ /* 0x000fe4000001ff00 */
[----:B------:R-:W-:Y:S02]  /*0810*/  CS2R R42, SRZ ;  /* 0x00000000002a7805 */ /* 0x000fe4000001ff00 */
[----:B------:R-:W-:-:S02]  /*0820*/  CS2R R40, SRZ ;  /* 0x0000000000287805 */ /* 0x000fc4000001ff00 */
[----:B------:R-:W-:Y:S02]  /*0830*/  CS2R R26, SRZ ;  /* 0x00000000001a7805 */ /* 0x000fe4000001ff00 */
[----:B------:R-:W-:Y:S02]  /*0840*/  CS2R R24, SRZ ;  /* 0x0000000000187805 */ /* 0x000fe4000001ff00 */
[----:B------:R-:W-:Y:S01]  /*0850*/  CS2R R22, SRZ ;  /* 0x0000000000167805 */ /* 0x000fe2000001ff00 */
[----:B-1----:R-:W-:Y:S02]  /*0860*/  IMAD.U32 R20, RZ, RZ, UR10 ;  /* 0x0000000aff147e24 */ /* 0x002fe4000f8e00ff */
[----:B------:R-:W-:Y:S01]  /*0870*/  IMAD.U32 R21, RZ, RZ, UR11 ;  /* 0x0000000bff157e24 */ /* 0x000fe2000f8e00ff */
[----:B------:R-:W-:Y:S06]  /*0880*/  BRA.U !UP0, `(.L_x_0) ;  /* 0x0000000908b47547 */ /* 0x000fec000b800000 */
[----:B------:R-:W0:Y:S01]  /*0890*/  S2UR UR11, SR_CgaCtaId ;  /* 0x00000000000b79c3 */ /* 0x000e220000008800 */
[----:B------:R-:W-:Y:S01]  /*08a0*/  UMOV UR4, 0x400 ;  /* 0x0000040000047882 */ /* 0x000fe20000000000 */
[----:B------:R-:W-:Y:S01]  /*08b0*/  UIADD3 UR13, UPT, UPT, -UR19, URZ, URZ ;  /* 0x000000ff130d7290 */ /* 0x000fe2000fffe1ff */
[----:B------:R-:W-:Y:S01]  /*08c0*/  LOP3.LUT R2, R0, 0x20, RZ, 0xfc, !PT ;  /* 0x0000002000027812 */ /* 0x000fe200078efcff */
[----:B------:R-:W-:Y:S01]  /*08d0*/  UIADD3 UR4, UPT, UPT, UR4, 0x5000, URZ ;  /* 0x0000500004047890 */ /* 0x000fe2000fffe0ff */
[----:B------:R-:W-:Y:S01]  /*08e0*/  CS2R R50, SRZ ;  /* 0x0000000000327805 */ /* 0x000fe2000001ff00 */
[----:B------:R-:W-:Y:S02]  /*08f0*/  UIADD3 UR24, UP0, UPT, UR19, UR13, URZ ;  /* 0x0000000d13187290 */ /* 0x000fe4000ff1e0ff */
[----:B------:R-:W-:Y:S01]  /*0900*/  IMAD R2, R2, UR18, RZ ;  /* 0x0000001202027c24 */ /* 0x000fe2000f8e02ff */
[----:B------:R-:W-:Y:S02]  /*0910*/  UIMAD UR15, UR5, 0x7, URZ ;  /* 0x00000007050f78a4 */ /* 0x000fe4000f8e02ff */
[----:B------:R-:W-:-:S02]  /*0920*/  ULEA.HI.X.SX32 UR13, UR13, UR14, 0x1, UP0 ;  /* 0x0000000e0d0d7291 */ /* 0x000fc400080f0eff */
[----:B------:R-:W-:Y:S02]  /*0930*/  UIMAD UR20, UR5, 0x6, URZ ;  /* 0x00000006051478a4 */ /* 0x000fe4000f8e02ff */
[----:B------:R-:W-:Y:S02]  /*0940*/  UIMAD UR21, UR5, 0x5, URZ ;  /* 0x00000005051578a4 */ /* 0x000fe4000f8e02ff */
[----:B------:R-:W-:Y:S02]  /*0950*/  USHF.L.U32 UR22, UR5, 0x2, URZ ;  /* 0x0000000205167899 */ /* 0x000fe400080006ff */
[----:B------:R-:W-:Y:S02]  /*0960*/  UIMAD UR23, UR5, 0x3, URZ ;  /* 0x00000003051778a4 */ /* 0x000fe4000f8e02ff */
[----:B------:R-:W-:Y:S02]  /*0970*/  USHF.L.U32 UR10, UR5, 0x1, URZ ;  /* 0x00000001050a7899 */ /* 0x000fe400080006ff */
[----:B------:R-:W-:-:S02]  /*0980*/  UIADD3 UR25, UPT, UPT, UR12, -0x1, URZ ;  /* 0xffffffff0c197890 */ /* 0x000fc4000fffe0ff */
[----:B0-----:R-:W-:Y:S01]  /*0990*/  ULEA UR4, UR11, UR4, 0x18 ;  /* 0x000000040b047291 */ /* 0x001fe2000f8ec0ff */
[----:B------:R-:W0:Y:S05]  /*09a0*/  LDCU UR5, c[0x0][0x398] ;  /* 0x00007300ff0577ac */ /* 0x000e2a0008000800 */
[----:B------:R-:W-:Y:S01]  /*09b0*/  LEA R0, R28, UR4, 0x6 ;  /* 0x000000041c007c11 */ /* 0x000fe2000f8e30ff */
[----:B------:R-:W1:Y:S01]  /*09c0*/  LDCU UR28, c[0x0][0x3a8] ;  /* 0x00007500ff1c77ac */ /* 0x000e620008000800 */
[----:B------:R-:W2:Y:S01]  /*09d0*/  LDCU.64 UR26, c[0x0][0x388] ;  /* 0x00007100ff1a77ac */ /* 0x000ea20008000a00 */
[----:B------:R-:W-:Y:S01]  /*09e0*/  USHF.L.U64.HI UR13, UR24, 0x3, UR13 ;  /* 0x00000003180d7899 */ /* 0x000fe2000801020d */
[----:B------:R-:W-:-:S11]  /*09f0*/  UMOV UR4, URZ ;  /* 0x000000ff00047c82 */ /* 0x000fd60008000000 */
.L_x_4:
[----:B------:R-:W-:Y:S01]  /*0a00*/  UIADD3 UR6, UP0, UPT, UR6, 0x200, URZ ;  /* 0x0000020006067890 */ /* 0x000fe2000ff1e0ff */
[----:B-1----:R-:W-:Y:S01]  /*0a10*/  IMAD.MOV.U32 R4, RZ, RZ, 0x8 ;  /* 0x00000008ff047424 */ /* 0x002fe200078e00ff */
[----:B0-----:R-:W-:Y:S01]  /*0a20*/  MOV R17, UR5 ;  /* 0x0000000500117c02 */ /* 0x001fe20008000f00 */
[----:B------:R-:W-:Y:S01]  /*0a30*/  IMAD.U32 R15, RZ, RZ, UR10 ;  /* 0x0000000aff0f7e24 */ /* 0x000fe2000f8e00ff */
[----:B------:R-:W-:Y:S01]  /*0a40*/  UIADD3.X UR7, UPT, UPT, URZ, UR7, URZ, UP0, !UPT ;  /* 0x00000007ff077290 */ /* 0x000fe200087fe4ff */
[----:B------:R-:W-:Y:S02]  /*0a50*/  IMAD.U32 R13, RZ, RZ, UR23 ;  /* 0x00000017ff0d7e24 */ /* 0x000fe4000f8e00ff */
[----:B------:R-:W-:Y:S02]  /*0a60*/  IMAD.U32 R11, RZ, RZ, UR22 ;  /* 0x00000016ff0b7e24 */ /* 0x000fe4000f8e00ff */
[----:B------:R-:W-:Y:S01]  /*0a70*/  IMAD.U32 R9, RZ, RZ, UR21 ;  /* 0x00000015ff097e24 */ /* 0x000fe2000f8e00ff */
[----:B------:R-:W-:Y:S01]  /*0a80*/  MOV R7, UR20 ;  /* 0x0000001400077c02 */ /* 0x000fe20008000f00 */
[----:B------:R-:W-:Y:S01]  /*0a90*/  IMAD.WIDE R4, R3, R4, UR6 ;  /* 0x0000000603047e25 */ /* 0x000fe2000f8e0204 */
[----:B------:R-:W0:Y:S04]  /*0aa0*/  LDS.128 R36, [R0] ;  /* 0x0000000000247984 */ /* 0x000e280000000c00 */
[----:B------:R3:W4:Y:S01]  /*0ab0*/  LDG.E.64 R18, desc[UR16][R4.64+0x100] ;  /* 0x0001001004127981 */ /* 0x000722000c1e1b00 */
[----:B------:R-:W-:-:S03]  /*0ac0*/  IMAD.WIDE R16, R17, 0x8, R4 ;  /* 0x0000000811107825 */ /* 0x000fc600078e0204 */
[----:B------:R-:W1:Y:S01]  /*0ad0*/  LDS.128 R28, [R0+0x10] ;  /* 0x00001000001c7984 */ /* 0x000e620000000c00 */
[----:B------:R-:W-:-:S03]  /*0ae0*/  IMAD.WIDE R14, R15, 0x8, R4 ;  /* 0x000000080f0e7825 */ /* 0x000fc600078e0204 */
[----:B------:R-:W2:Y:S01]  /*0af0*/  LDG.E.64 R16, desc[UR16][R16.64+0x100] ;  /* 0x0001001010107981 */ /* 0x000ea2000c1e1b00 */
[----:B------:R-:W-:-:S03]  /*0b00*/  IMAD.WIDE R12, R13, 0x8, R4 ;  /* 0x000000080d0c7825 */ /* 0x000fc600078e0204 */
[----:B------:R-:W2:Y:S01]  /*0b10*/  LDG.E.64 R14, desc[UR16][R14.64+0x100] ;  /* 0x000100100e0e7981 */ /* 0x000ea2000c1e1b00 */
[----:B------:R-:W-:-:S03]  /*0b20*/  IMAD.WIDE R10, R11, 0x8, R4 ;  /* 0x000000080b0a7825 */ /* 0x000fc600078e0204 */
[----:B------:R-:W2:Y:S04]  /*0b30*/  LDG.E.64 R12, desc[UR16][R12.64+0x100] ;  /* 0x000100100c0c7981 */ /* 0x000ea8000c1e1b00 */
[----:B------:R-:W2:Y:S01]  /*0b40*/  LDG.E.64 R10, desc[UR16][R10.64+0x100] ;  /* 0x000100100a0a7981 */ /* 0x000ea2000c1e1b00 */
[----:B------:R-:W-:-:S03]  /*0b50*/  IMAD.WIDE R8, R9, 0x8, R4 ;  /* 0x0000000809087825 */ /* 0x000fc600078e0204 */
[----:B------:R-:W2:Y:S01]  /*0b60*/  LDS.128 R32, [R0+0x20] ;  /* 0x0000200000207984 */ /* 0x000ea20000000c00 */
[----:B------:R-:W-:-:S03]  /*0b70*/  IMAD.WIDE R6, R7, 0x8, R4 ;  /* 0x0000000807067825 */ /* 0x000fc600078e0204 */
[----:B------:R-:W2:Y:S01]  /*0b80*/  LDG.E.64 R8, desc[UR16][R8.64+0x100] ;  /* 0x0001001008087981 */ /* 0x000ea2000c1e1b00 */
[----:B------:R-:W-:-:S03]  /*0b90*/  IMAD.U32 R23, RZ, RZ, UR15 ;  /* 0x0000000fff177e24 */ /* 0x000fc6000f8e00ff */
[----:B------:R-:W2:Y:S01]  /*0ba0*/  LDG.E.64 R6, desc[UR16][R6.64+0x100] ;  /* 0x0001001006067981 */ /* 0x000ea2000c1e1b00 */
[----:B---3--:R-:W-:Y:S01]  /*0bb0*/  IMAD.WIDE R4, R23, 0x8, R4 ;  /* 0x0000000817047825 */ /* 0x008fe200078e0204 */
[----:B------:R-:W-:-:S05]  /*0bc0*/  ULEA UR8, UP0, UR24, UR8, 0x3 ;  /* 0x0000000818087291 */ /* 0x000fca000f8018ff */
[----:B------:R-:W3:Y:S01]  /*0bd0*/  LDG.E.64 R4, desc[UR16][R4.64+0x100] ;  /* 0x0001001004047981 */ /* 0x000ee2000c1e1b00 */
[----:B------:R-:W-:Y:S01]  /*0be0*/  UIADD3.X UR9, UPT, UPT, UR9, UR13, URZ, UP0, !UPT ;  /* 0x0000000d09097290 */ /* 0x000fe200087fe4ff */
[----:B------:R-:W-:-:S05]  /*0bf0*/  IMAD.MOV.U32 R23, RZ, RZ, 0x8 ;  /* 0x00000008ff177424 */ /* 0x000fca00078e00ff */
[----:B------:R-:W-:-:S06]  /*0c00*/  IMAD.WIDE R22, R2, R23, UR8 ;  /* 0x0000000802167e25 */ /* 0x000fcc000f8e0217 */
[----:B-----5:R-:W5:Y:S01]  /*0c10*/  LDG.E.64 R22, desc[UR16][R22.64] ;  /* 0x0000001016167981 */ /* 0x020f62000c1e1b00 */
[----:B0-----:R-:W-:Y:S01]  /*0c20*/  DFMA R70, R66, R36, RZ ;  /* 0x000000244246722b */ /* 0x001fe200000000ff */
[----:B------:R-:W0:Y:S01]  /*0c30*/  S2UR UR14, SR_CgaCtaId ;  /* 0x00000000000e79c3 */ /* 0x000e220000008800 */
[----:B------:R-:W-:Y:S01]  /*0c40*/  UISETP.NE.AND UP0, UPT, UR4, UR25, UPT ;  /* 0x000000190400728c */ /* 0x000fe2000bf05270 */
[C---:B------:R-:W-:Y:S01]  /*0c50*/  DFMA R24, R68.reuse, R66, R24 ;  /* 0x000000424418722b */ /* 0x040fe20000000018 */
[----:B------:R-:W-:Y:S01]  /*0c60*/  UMOV UR11, 0x400 ;  /* 0x00000400000b7882 */ /* 0x000fe20000000000 */
[C---:B------:R-:W-:Y:S01]  /*0c70*/  DFMA R26, R68.reuse, R64, R26 ;  /* 0x00000040441a722b */ /* 0x040fe2000000001a */
[----:B------:R-:W-:Y:S01]  /*0c80*/  UIADD3 UR11, UPT, UPT, UR11, 0x4000, URZ ;  /* 0x000040000b0b7890 */ /* 0x000fe2000fffe0ff */
[----:B------:R-:W-:Y:S01]  /*0c90*/  DFMA R40, R68, R62, R40 ;  /* 0x0000003e4428722b */ /* 0x000fe20000000028 */
[----:B------:R-:W-:Y:S01]  /*0ca0*/  UIMAD.WIDE UR8, UR19, 0x8, UR8 ;  /* 0x00000008130878a5 */ /* 0x000fe2000f8e0208 */
[----:B------:R-:W-:-:S02]  /*0cb0*/  DFMA R70, R64, R38, R70 ;  /* 0x000000264046722b */ /* 0x000fc40000000046 */
[C---:B------:R-:W-:Y:S02]  /*0cc0*/  DFMA R42, R68.reuse, R60, R42 ;  /* 0x0000003c442a722b */ /* 0x040fe4000000002a */
[C---:B------:R-:W-:Y:S02]  /*0cd0*/  DFMA R44, R68.reuse, R58, R44 ;  /* 0x0000003a442c722b */ /* 0x040fe4000000002c */
[----:B------:R-:W-:Y:S02]  /*0ce0*/  DFMA R46, R68, R56, R46 ;  /* 0x00000038442e722b */ /* 0x000fe4000000002e */
[----:B-1----:R-:W-:Y:S02]  /*0cf0*/  DFMA R70, R62, R28, R70 ;  /* 0x0000001c3e46722b */ /* 0x002fe40000000046 */
[C---:B------:R-:W-:Y:S02]  /*0d00*/  DFMA R48, R68.reuse, R54, R48 ;  /* 0x000000364430722b */ /* 0x040fe40000000030 */
[----:B------:R-:W-:-:S04]  /*0d10*/  DFMA R50, R68, R52, R50 ;  /* 0x000000344432722b */ /* 0x000fc80000000032 */
[----:B------:R-:W-:Y:S01]  /*0d20*/  DFMA R70, R60, R30, R70 ;  /* 0x0000001e3c46722b */ /* 0x000fe20000000046 */
[----:B0-----:R-:W-:Y:S01]  /*0d30*/  ULEA UR11, UR14, UR11, 0x18 ;  /* 0x0000000b0e0b7291 */ /* 0x001fe2000f8ec0ff */
[----:B----4-:R-:W-:-:S08]  /*0d40*/  DFMA R36, R18, R36, RZ ;  /* 0x000000241224722b */ /* 0x010fd000000000ff */
[----:B--2---:R-:W-:-:S08]  /*0d50*/  DFMA R36, R16, R38, R36 ;  /* 0x000000261024722b */ /* 0x004fd00000000024 */
[----:B------:R-:W-:Y:S02]  /*0d60*/  DFMA R28, R14, R28, R36 ;  /* 0x0000001c0e1c722b */ /* 0x000fe40000000024 */
[----:B------:R-:W0:Y:S06]  /*0d70*/  LDS.128 R36, [R0+0x30] ;  /* 0x0000300000247984 */ /* 0x000e2c0000000c00 */
[----:B------:R-:W-:Y:S02]  /*0d80*/  DFMA R28, R12, R30, R28 ;  /* 0x0000001e0c1c722b */ /* 0x000fe4000000001c */
[----:B------:R-:W-:-:S06]  /*0d90*/  DFMA R30, R58, R32, R70 ;  /* 0x000000203a1e722b */ /* 0x000fcc0000000046 */
[----:B------:R-:W-:Y:S02]  /*0da0*/  DFMA R32, R10, R32, R28 ;  /* 0x000000200a20722b */ /* 0x000fe4000000001c */
[----:B------:R-:W1:Y:S01]  /*0db0*/  S2R R28, SR_TID.Y ;  /* 0x00000000001c7919 */ /* 0x000e620000002200 */
[-C--:B------:R-:W-:Y:S01]  /*0dc0*/  DFMA R30, R56, R34.reuse, R30 ;  /* 0x00000022381e722b */ /* 0x080fe2000000001e */
[----:B------:R-:W1:Y:S04]  /*0dd0*/  S2R R29, SR_TID.X ;  /* 0x00000000001d7919 */ /* 0x000e680000002100 */
[----:B------:R-:W-:-:S03]  /*0de0*/  DFMA R32, R8, R34, R32 ;  /* 0x000000220820722b */ /* 0x000fc60000000020 */
[----:B0-----:R-:W-:-:S05]  /*0df0*/  DFMA R30, R54, R36, R30 ;  /* 0x00000024361e722b */ /* 0x001fca000000001e */
[----:B------:R-:W-:-:S03]  /*0e00*/  DFMA R32, R6, R36, R32 ;  /* 0x000000240620722b */ /* 0x000fc60000000020 */
[----:B------:R-:W-:-:S05]  /*0e10*/  DFMA R30, R52, R38, R30 ;  /* 0x00000026341e722b */ /* 0x000fca000000001e */
[----:B---3--:R-:W-:Y:S01]  /*0e20*/  DFMA R38, R4, R38, R32 ;  /* 0x000000260426722b */ /* 0x008fe20000000020 */
[----:B-1----:R-:W-:Y:S01]  /*0e30*/  IMAD R32, R28, 0x40, R29 ;  /* 0x000000401c207824 */ /* 0x002fe200078e021d */
[----:B------:R-:W-:-:S03]  /*0e40*/  SHF.L.U32 R33, R29, 0x3, RZ ;  /* 0x000000031d217819 */ /* 0x000fc600000006ff */
[----:B------:R-:W-:-:S05]  /*0e50*/  IMAD.SHL.U32 R34, R32, 0x10, RZ ;  /* 0x0000001020227824 */ /* 0x000fca00078e00ff */
[----:B------:R-:W-:-:S04]  /*0e60*/  LOP3.LUT R34, R34, 0x1ffe00, RZ, 0xc0, !PT ;  /* 0x001ffe0022227812 */ /* 0x000fc800078ec0ff */
[----:B------:R-:W-:Y:S01]  /*0e70*/  LOP3.LUT R35, R34, 0xf8, R33, 0xf8, !PT ;  /* 0x000000f822237812 */ /* 0x000fe200078ef821 */
[----:B------:R-:W-:Y:S06]  /*0e80*/  BRA.U !UP0, `(.L_x_1) ;  /* 0x00000001088c7547 */ /* 0x000fec000b800000 */
[----:B------:R-:W0:Y:S01]  /*0e90*/  S2R R3, SR_TID.X ;  /* 0x0000000000037919 */ /* 0x000e220000002100 */
[----:B------:R-:W-:Y:S01]  /*0ea0*/  IMAD.MOV.U32 R66, RZ, RZ, 0x8 ;  /* 0x00000008ff427424 */ /* 0x000fe200078e00ff */
[----:B------:R-:W-:Y:S01]  /*0eb0*/  MOV R63, UR5 ;  /* 0x00000005003f7c02 */ /* 0x000fe20008000f00 */
[----:B------:R-:W-:Y:S01]  /*0ec0*/  IMAD.U32 R65, RZ, RZ, UR5 ;  /* 0x00000005ff417e24 */ /* 0x000fe2000f8e00ff */
[----:B------:R-:W0:Y:S01]  /*0ed0*/  S2R R34, SR_TID.Y ;  /* 0x0000000000227919 */ /* 0x000e220000002200 */
[----:B------:R-:W-:Y:S01]  /*0ee0*/  IMAD.U32 R61, RZ, RZ, UR5 ;  /* 0x00000005ff3d7e24 */ /* 0x000fe2000f8e00ff */
[----:B------:R-:W-:Y:S01]  /*0ef0*/  MOV R55, UR5 ;  /* 0x0000000500377c02 */ /* 0x000fe20008000f00 */
[----:B------:R-:W-:Y:S02]  /*0f00*/  IMAD.U32 R59, RZ, RZ, UR5 ;  /* 0x00000005ff3b7e24 */ /* 0x000fe4000f8e00ff */
[----:B------:R-:W-:Y:S02]  /*0f10*/  IMAD.U32 R57, RZ, RZ, UR5 ;  /* 0x00000005ff397e24 */ /* 0x000fe4000f8e00ff */
[----:B------:R-:W-:-:S02]  /*0f20*/  IMAD.MOV.U32 R69, RZ, RZ, 0x8 ;  /* 0x00000008ff457424 */ /* 0x000fc400078e00ff */
[----:B------:R-:W-:Y:S02]  /*0f30*/  IMAD.U32 R53, RZ, RZ, UR5 ;  /* 0x00000005ff357e24 */ /* 0x000fe4000f8e00ff */
[----:B0-----:R-:W-:-:S05]  /*0f40*/  IMAD R34, R34, 0x40, R3 ;  /* 0x0000004022227824 */ /* 0x001fca00078e0203 */
[----:B------:R-:W-:-:S05]  /*0f50*/  SHF.R.U32.HI R34, RZ, 0x5, R34 ;  /* 0x00000005ff227819 */ /* 0x000fca0000011622 */
[----:B------:R-:W-:Y:S01]  /*0f60*/  IMAD R37, R34, UR5, RZ ;  /* 0x0000000522257c24 */ /* 0x000fe2000f8e02ff */
[----:B------:R-:W-:-:S05]  /*0f70*/  LOP3.LUT R34, R3, 0x1f, RZ, 0xc0, !PT ;  /* 0x0000001f03227812 */ /* 0x000fca00078ec0ff */
[----:B------:R-:W-:Y:S02]  /*0f80*/  IMAD R3, R37, 0x8, R34 ;  /* 0x0000000825037824 */ /* 0x000fe400078e0222 */
[----:B------:R-:W-:Y:S02]  /*0f90*/  IMAD R68, R34, UR28, RZ ;  /* 0x0000001c22447c24 */ /* 0x000fe4000f8e02ff */
[----:B------:R-:W-:-:S04]  /*0fa0*/  IMAD.WIDE R66, R3, R66, UR6 ;  /* 0x0000000603427e25 */ /* 0x000fc8000f8e0242 */
[----:B------:R-:W-:-:S04]  /*0fb0*/  IMAD.WIDE R68, R68, R69, UR8 ;  /* 0x0000000844447e25 */ /* 0x000fc8000f8e0245 */
[----:B------:R-:W-:Y:S02]  /*0fc0*/  IMAD.WIDE R64, R65, 0x8, R66 ;  /* 0x0000000841407825 */ /* 0x000fe400078e0242 */
[----:B------:R-:W5:Y:S02]  /*0fd0*/  LDG.E.64 R68, desc[UR16][R68.64] ;  /* 0x0000001044447981 */ /* 0x000f64000c1e1b00 */
[----:B------:R-:W-:Y:S02]  /*0fe0*/  IMAD.WIDE R62, R63, 0x8, R64 ;  /* 0x000000083f3e7825 */ /* 0x000fe400078e0240 */
[----:B------:R-:W5:Y:S04]  /*0ff0*/  LDG.E.64 R66, desc[UR16][R66.64+0x200] ;  /* 0x0002001042427981 */ /* 0x000f68000c1e1b00 */
[----:B------:R-:W5:Y:S01]  /*1000*/  LDG.E.64 R64, desc[UR16][R64.64+0x200] ;  /* 0x0002001040407981 */ /* 0x000f62000c1e1b00 */
[----:B------:R-:W-:-:S03]  /*1010*/  IMAD.WIDE R60, R61, 0x8, R62 ;  /* 0x000000083d3c7825 */ /* 0x000fc600078e023e */
        /* <DEDUP_REMOVED lines=8> */
[----:B------:R-:W5:Y:S04]  /*10a0*/  LDG.E.64 R54, desc[UR16][R54.64+0x200] ;  /* 0x0002001036367981 */ /* 0x000f68000c1e1b00 */
[----:B------:R-:W5:Y:S02]  /*10b0*/  LDG.E.64 R52, desc[UR16][R52.64+0x200] ;  /* 0x0002001034347981 */ /* 0x000f64000c1e1b00 */
.L_x_1:
[----:B------:R-:W-:Y:S01]  /*10c0*/  BAR.SYNC.DEFER_BLOCKING 0x0 ;  /* 0x0000000000007b1d */ /* 0x000fe20000010000 */
[----:B------:R-:W-:Y:S01]  /*10d0*/  ISETP.NE.AND P0, PT, R28, RZ, PT ;  /* 0x000000ff1c00720c */ /* 0x000fe20003f05270 */
[----:B------:R-:W-:-:S04]  /*10e0*/  UIADD3 UR4, UPT, UPT, UR4, 0x1, URZ ;  /* 0x0000000104047890 */ /* 0x000fc8000fffe0ff */
[----:B------:R-:W-:Y:S01]  /*10f0*/  UISETP.NE.AND UP0, UPT, UR4, UR12, UPT ;  /* 0x0000000c0400728c */ /* 0x000fe2000bf05270 */
[----:B------:R-:W-:Y:S01]  /*1100*/  BSSY.RECONVERGENT B0, `(.L_x_2) ;  /* 0x0000024000007945 */ /* 0x000fe20003800200 */
[C---:B-----5:R-:W-:Y:S02]  /*1110*/  DFMA R24, R22.reuse, R18, R24 ;  /* 0x000000121618722b */ /* 0x060fe40000000018 */
[C---:B------:R-:W-:Y:S02]  /*1120*/  DFMA R26, R22.reuse, R16, R26 ;  /* 0x00000010161a722b */ /* 0x040fe4000000001a */
[C---:B------:R-:W-:Y:S02]  /*1130*/  DFMA R40, R22.reuse, R14, R40 ;  /* 0x0000000e1628722b */ /* 0x040fe40000000028 */
[C---:B------:R-:W-:Y:S02]  /*1140*/  DFMA R42, R22.reuse, R12, R42 ;  /* 0x0000000c162a722b */ /* 0x040fe4000000002a */
[----:B------:R-:W-:-:S02]  /*1150*/  DFMA R44, R22, R10, R44 ;  /* 0x0000000a162c722b */ /* 0x000fc4000000002c */
[C---:B------:R-:W-:Y:S02]  /*1160*/  DFMA R46, R22.reuse, R8, R46 ;  /* 0x00000008162e722b */ /* 0x040fe4000000002e */
[C---:B------:R-:W-:Y:S02]  /*1170*/  DFMA R48, R22.reuse, R6, R48 ;  /* 0x000000061630722b */ /* 0x040fe40000000030 */
[----:B------:R-:W-:Y:S01]  /*1180*/  DFMA R50, R22, R4, R50 ;  /* 0x000000041632722b */ /* 0x000fe20000000032 */
[----:B------:R0:W-:Y:S04]  /*1190*/  STS.64 [R35+UR11], R30 ;  /* 0x0000001e23007988 */ /* 0x0001e80008000a0b */
[----:B------:R0:W-:Y:S01]  /*11a0*/  STS.64 [R35+UR11+0x100], R38 ;  /* 0x0001002623007988 */ /* 0x0001e20008000a0b */
[----:B------:R-:W-:Y:S06]  /*11b0*/  BAR.SYNC.DEFER_BLOCKING 0x0 ;  /* 0x0000000000007b1d */ /* 0x000fec0000010000 */
[----:B------:R-:W-:Y:S05]  /*11c0*/  @P0 BRA `(.L_x_3) ;  /* 0x00000000005c0947 */ /* 0x000fea0003800000 */
[----:B------:R-:W1:Y:S04]  /*11d0*/  LDS.64 R4, [R33+UR11] ;  /* 0x0000000b21047984 */ /* 0x000e680008000a00 */
[----:B------:R-:W2:Y:S04]  /*11e0*/  LDS.64 R6, [R33+UR11+0x200] ;  /* 0x0002000b21067984 */ /* 0x000ea80008000a00 */
[----:B------:R-:W3:Y:S04]  /*11f0*/  LDS.64 R8, [R33+UR11+0x400] ;  /* 0x0004000b21087984 */ /* 0x000ee80008000a00 */
[----:B------:R-:W4:Y:S04]  /*1200*/  LDS.64 R10, [R33+UR11+0x600] ;  /* 0x0006000b210a7984 */ /* 0x000f280008000a00 */
[----:B------:R-:W5:Y:S04]  /*1210*/  LDS.64 R12, [R33+UR11+0x800] ;  /* 0x0008000b210c7984 */ /* 0x000f680008000a00 */
[----:B------:R-:W0:Y:S01]  /*1220*/  LDS.64 R14, [R33+UR11+0xa00] ;  /* 0x000a000b210e7984 */ /* 0x000e220008000a00 */
[----:B-1----:R-:W-:-:S08]  /*1230*/  DADD R4, RZ, R4 ;  /* 0x00000000ff047229 */ /* 0x002fd00000000004 */
[----:B--2---:R-:W-:Y:S01]  /*1240*/  DADD R4, R4, R6 ;  /* 0x0000000004047229 */ /* 0x004fe20000000006 */
[----:B------:R-:W1:Y:S07]  /*1250*/  LDS.64 R6, [R33+UR11+0xc00] ;  /* 0x000c000b21067984 */ /* 0x000e6e0008000a00 */
[----:B---3--:R-:W-:Y:S01]  /*1260*/  DADD R4, R4, R8 ;  /* 0x0000000004047229 */ /* 0x008fe20000000008 */
[----:B------:R-:W2:Y:S07]  /*1270*/  LDS.64 R8, [R33+UR11+0xe00] ;  /* 0x000e000b21087984 */ /* 0x000eae0008000a00 */
[----:B----4-:R-:W-:Y:S01]  /*1280*/  DADD R4, R4, R10 ;  /* 0x0000000004047229 */ /* 0x010fe2000000000a */
[----:B------:R-:W3:Y:S07]  /*1290*/  LDC R10, c[0x0][0x3c0] ;  /* 0x0000f000ff0a7b82 */ /* 0x000eee0000000800 */
[----:B-----5:R-:W-:-:S08]  /*12a0*/  DADD R4, R4, R12 ;  /* 0x0000000004047229 */ /* 0x020fd0000000000c */
[----:B0-----:R-:W-:-:S08]  /*12b0*/  DADD R4, R4, R14 ;  /* 0x0000000004047229 */ /* 0x001fd0000000000e */
[----:B-1----:R-:W-:Y:S01]  /*12c0*/  DADD R4, R4, R6 ;  /* 0x0000000004047229 */ /* 0x002fe20000000006 */
[----:B---3--:R-:W-:-:S04]  /*12d0*/  IMAD.SHL.U32 R7, R10, 0x40, RZ ;  /* 0x000000400a077824 */ /* 0x008fc800078e00ff */
[----:B------:R-:W-:-:S03]  /*12e0*/  IMAD.WIDE R20, R7, 0x8, R20 ;  /* 0x0000000807147825 */ /* 0x000fc600078e0214 */
[----:B--2---:R-:W-:Y:S01]  /*12f0*/  DADD R4, R4, R8 ;  /* 0x0000000004047229 */ /* 0x004fe20000000008 */
[----:B------:R-:W-:-:S04]  /*1300*/  IMAD R7, R29, R10, RZ ;  /* 0x0000000a1d077224 */ /* 0x000fc800078e02ff */
[----:B------:R-:W-:-:S03]  /*1310*/  IMAD.WIDE R6, R7, 0x8, R20 ;  /* 0x0000000807067825 */ /* 0x000fc600078e0214 */
[----:B------:R-:W-:-:S07]  /*1320*/  DMUL R4, R4, UR26 ;  /* 0x0000001a04047c28 */ /* 0x000fce0008000000 */
[----:B------:R1:W-:Y:S04]  /*1330*/  REDG.E.ADD.F64.RN.STRONG.GPU desc[UR16][R6.64], R4 ;  /* 0x00000004060079a6 */ /* 0x0003e8000c12ff10 */
.L_x_3:
[----:B------:R-:W-:Y:S05]  /*1340*/  BSYNC.RECONVERGENT B0 ;  /* 0x0000000000007941 */ /* 0x000fea0003800200 */
.L_x_2:
[----:B------:R-:W-:Y:S05]  /*1350*/  BRA.U UP0, `(.L_x_4) ;  /* 0xfffffff500a87547 */ /* 0x000fea000b83ffff */
.L_x_0:
[----:B------:R-:W2:Y:S01]  /*1360*/  S2UR UR10, SR_CTAID.Y ;  /* 0x00000000000a79c3 */ /* 0x000ea20000002600 */
[----:B------:R-:W3:Y:S01]  /*1370*/  LDCU UR4, c[0x0][0x374] ;  /* 0x00006e80ff0477ac */ /* 0x000ee20008000800 */
[----:B------:R-:W-:Y:S02]  /*1380*/  SHF.R.U32.HI R73, RZ, 0x5, R32 ;  /* 0x00000005ff497819 */ /* 0x000fe40000011620 */
[----:B------:R-:W-:Y:S01]  /*1390*/  LOP3.LUT R0, R29, 0x1f, RZ, 0xc0, !PT ;  /* 0x0000001f1d007812 */ /* 0x000fe200078ec0ff */
[----:B---3--:R-:W-:-:S04]  /*13a0*/  UIADD3 UR4, UPT, UPT, UR4, -0x1, URZ ;  /* 0xffffffff04047890 */ /* 0x008fc8000fffe0ff */
[----:B--2---:R-:W-:-:S09]  /*13b0*/  UISETP.NE.AND UP0, UPT, UR10, UR4, UPT ;  /* 0x000000040a00728c */ /* 0x004fd2000bf05270 */
[----:B------:R-:W-:Y:S05]  /*13c0*/  BRA.U UP0, `(.L_x_5) ;  /* 0x0000000900c47547 */ /* 0x000fea000b800000 */
[----:B------:R-:W2:Y:S01]  /*13d0*/  LDCU UR12, c[0x0][0x3c4] ;  /* 0x00007880ff0c77ac */ /* 0x000ea20008000800 */
[----:B------:R-:W-:Y:S01]  /*13e0*/  IMAD R3, R73, UR5, RZ ;  /* 0x0000000549037c24 */ /* 0x000fe2000f8e02ff */
[----:B-1----:R-:W-:Y:S01]  /*13f0*/  MOV R7, UR5 ;  /* 0x0000000500077c02 */ /* 0x002fe20008000f00 */
[----:B------:R-:W-:Y:S01]  /*1400*/  IMAD.MOV.U32 R4, RZ, RZ, 0x8 ;  /* 0x00000008ff047424 */ /* 0x000fe200078e00ff */
[----:B------:R-:W1:Y:S01]  /*1410*/  LDCU UR13, c[0x0][0x3a8] ;  /* 0x00007500ff0d77ac */ /* 0x000e620008000800 */
[----:B------:R-:W-:Y:S01]  /*1420*/  IMAD R3, R3, 0x8, R0 ;  /* 0x0000000803037824 */ /* 0x000fe200078e0200 */
[----:B------:R-:W-:Y:S01]  /*1430*/  CS2R R16, SRZ ;  /* 0x0000000000107805 */ /* 0x000fe2000001ff00 */
[----:B------:R-:W-:Y:S02]  /*1440*/  IMAD.U32 R9, RZ, RZ, UR5 ;  /* 0x00000005ff097e24 */ /* 0x000fe4000f8e00ff */
[----:B------:R-:W-:Y:S01]  /*1450*/  IMAD.WIDE R4, R3, R4, UR6 ;  /* 0x0000000603047e25 */ /* 0x000fe2000f8e0204 */
[----:B------:R-:W-:-:S03]  /*1460*/  CS2R R2, SRZ ;  /* 0x0000000000027805 */ /* 0x000fc6000001ff00 */
[----:B------:R-:W-:Y:S01]  /*1470*/  IMAD.U32 R11, RZ, RZ, UR5 ;  /* 0x00000005ff0b7e24 */ /* 0x000fe2000f8e00ff */
[----:B--2---:R-:W-:Y:S01]  /*1480*/  ISETP.GE.AND P1, PT, R0, UR12, PT ;  /* 0x0000000c00007c0c */ /* 0x004fe2000bf26270 */
[----:B------:R-:W-:Y:S01]  /*1490*/  IMAD.U32 R13, RZ, RZ, UR5 ;  /* 0x00000005ff0d7e24 */ /* 0x000fe2000f8e00ff */
[----:B-1----:R-:W-:-:S11]  /*14a0*/  USHF.L.U32 UR4, UR13, 0x6, URZ ;  /* 0x000000060d047899 */ /* 0x002fd600080006ff */
[----:B------:R-:W-:Y:S01]  /*14b0*/  @!P1 IMAD.WIDE R6, R7, 0x8, R4 ;  /* 0x0000000807069825 */ /* 0x000fe200078e0204 */
[----:B------:R-:W-:-:S03]  /*14c0*/  UIADD3 UR10, UPT, UPT, -UR4, URZ, URZ ;  /* 0x000000ff040a7290 */ /* 0x000fc6000fffe1ff */
[----:B------:R-:W-:Y:S01]  /*14d0*/  IMAD.U32 R15, RZ, RZ, UR5 ;  /* 0x00000005ff0f7e24 */ /* 0x000fe2000f8e00ff */
[----:B------:R1:W5:Y:S01]  /*14e0*/  @!P1 LDG.E.64 R2, desc[UR16][R6.64+0x200] ;  /* 0x0002001006029981 */ /* 0x000362000c1e1b00 */
[----:B------:R-:W-:Y:S01]  /*14f0*/  @!P1 IMAD.WIDE R8, R9, 0x8, R6 ;  /* 0x0000000809089825 */ /* 0x000fe200078e0206 */
[----:B------:R-:W-:-:S03]  /*1500*/  USHF.R.S32.HI UR11, URZ, 0x1f, UR10 ;  /* 0x0000001fff0b7899 */ /* 0x000fc6000801140a */
[----:B------:R-:W-:Y:S01]  /*1510*/  @!P1 IMAD.WIDE R10, R11, 0x8, R8 ;  /* 0x000000080b0a9825 */ /* 0x000fe200078e0208 */
[----:B------:R-:W-:Y:S01]  /*1520*/  UIADD3 UR10, UP0, UPT, UR4, UR10, URZ ;  /* 0x0000000a040a7290 */ /* 0x000fe2000ff1e0ff */
[----:B------:R2:W5:Y:S02]  /*1530*/  @!P1 LDG.E.64 R16, desc[UR16][R8.64+0x200] ;  /* 0x0002001008109981 */ /* 0x000564000c1e1b00 */
[----:B------:R-:W-:Y:S01]  /*1540*/  @!P1 IMAD.WIDE R12, R13, 0x8, R10 ;  /* 0x000000080d0c9825 */ /* 0x000fe200078e020a */
[----:B------:R-:W-:-:S03]  /*1550*/  ULEA.HI.X.SX32 UR11, UR4, UR11, 0x1, UP0 ;  /* 0x0000000b040b7291 */ /* 0x000fc600080f0eff */
[----:B-1----:R-:W-:Y:S01]  /*1560*/  @!P1 IMAD.WIDE R6, R15, 0x8, R12 ;  /* 0x000000080f069825 */ /* 0x002fe200078e020c */
[----:B--2---:R-:W-:Y:S01]  /*1570*/  MOV R9, UR5 ;  /* 0x0000000500097c02 */ /* 0x004fe20008000f00 */
[----:B------:R-:W-:Y:S01]  /*1580*/  ULEA UR14, UP0, UR10, UR8, 0x3 ;  /* 0x000000080a0e7291 */ /* 0x000fe2000f8018ff */
[----:B------:R-:W-:Y:S01]  /*1590*/  CS2R R18, SRZ ;  /* 0x0000000000127805 */ /* 0x000fe2000001ff00 */
[----:B0-----:R-:W-:Y:S02]  /*15a0*/  IMAD.U32 R39, RZ, RZ, UR5 ;  /* 0x00000005ff277e24 */ /* 0x001fe4000f8e00ff */
[----:B------:R-:W-:Y:S01]  /*15b0*/  @!P1 IMAD.WIDE R8, R9, 0x8, R6 ;  /* 0x0000000809089825 */ /* 0x000fe200078e0206 */
[----:B------:R-:W-:Y:S01]  /*15c0*/  ULEA.HI.X UR15, UR10, UR9, UR11, 0x3, UP0 ;  /* 0x000000090a0f7291 */ /* 0x000fe200080f1c0b */
[----:B------:R-:W-:Y:S01]  /*15d0*/  CS2R R30, SRZ ;  /* 0x00000000001e7805 */ /* 0x000fe2000001ff00 */
[----:B------:R0:W5:Y:S01]  /*15e0*/  @!P1 LDG.E.64 R18, desc[UR16][R10.64+0x200] ;  /* 0x000200100a129981 */ /* 0x000162000c1e1b00 */
[----:B------:R-:W-:-:S02]  /*15f0*/  IMAD.MOV.U32 R15, RZ, RZ, 0x8 ;  /* 0x00000008ff0f7424 */ /* 0x000fc400078e00ff */
[----:B------:R-:W-:Y:S01]  /*1600*/  @!P1 IMAD R14, R0, UR13, RZ ;  /* 0x0000000d000e9c24 */ /* 0x000fe2000f8e02ff */
[----:B------:R-:W-:Y:S02]  /*1610*/  CS2R R32, SRZ ;  /* 0x0000000000207805 */ /* 0x000fe4000001ff00 */
[----:B------:R-:W-:Y:S02]  /*1620*/  CS2R R34, SRZ ;  /* 0x0000000000227805 */ /* 0x000fe4000001ff00 */
[----:B------:R-:W-:Y:S01]  /*1630*/  CS2R R36, SRZ ;  /* 0x0000000000247805 */ /* 0x000fe2000001ff00 */
[----:B------:R-:W-:Y:S01]  /*1640*/  @!P1 IMAD.WIDE R14, R14, R15, UR14 ;  /* 0x0000000e0e0e9e25 */ /* 0x000fe2000f8e020f */
[----:B------:R1:W5:Y:S03]  /*1650*/  @!P1 LDG.E.64 R30, desc[UR16][R12.64+0x200] ;  /* 0x000200100c1e9981 */ /* 0x000366000c1e1b00 */
[----:B0-----:R-:W-:Y:S01]  /*1660*/  @!P1 IMAD.WIDE R10, R39, 0x8, R8 ;  /* 0x00000008270a9825 */ /* 0x001fe200078e0208 */
[----:B------:R-:W-:Y:S01]  /*1670*/  CS2R R38, SRZ ;  /* 0x0000000000267805 */ /* 0x000fe2000001ff00 */
[----:B------:R0:W5:Y:S04]  /*1680*/  @!P1 LDG.E.64 R32, desc[UR16][R6.64+0x200] ;  /* 0x0002001006209981 */ /* 0x000168000c1e1b00 */
[----:B-----5:R0:W5:Y:S01]  /*1690*/  @!P1 LDG.E.64 R68, desc[UR16][R14.64] ;  /* 0x000000100e449981 */ /* 0x020162000c1e1b00 */
[----:B-1----:R-:W-:-:S03]  /*16a0*/  LOP3.LUT R12, R0, 0x20, RZ, 0xfc, !PT ;  /* 0x00000020000c7812 */ /* 0x002fc600078efcff */
[----:B------:R0:W5:Y:S04]  /*16b0*/  @!P1 LDG.E.64 R34, desc[UR16][R8.64+0x200] ;  /* 0x0002001008229981 */ /* 0x000168000c1e1b00 */
[----:B------:R0:W5:Y:S04]  /*16c0*/  @!P1 LDG.E.64 R36, desc[UR16][R10.64+0x200] ;  /* 0x000200100a249981 */ /* 0x000168000c1e1b00 */
[----:B------:R0:W5:Y:S01]  /*16d0*/  @!P1 LDG.E.64 R38, desc[UR16][R4.64+0x200] ;  /* 0x0002001004269981 */ /* 0x000162000c1e1b00 */
[----:B------:R-:W-:Y:S01]  /*16e0*/  ISETP.GE.AND P1, PT, R12, UR12, PT ;  /* 0x0000000c0c007c0c */ /* 0x000fe2000bf26270 */
[----:B------:R-:W-:Y:S01]  /*16f0*/  BSSY.RECONVERGENT B0, `(.L_x_6) ;  /* 0x000002c000007945 */ /* 0x000fe20003800200 */
[----:B------:R-:W-:-:S02]  /*1700*/  CS2R R52, SRZ ;  /* 0x0000000000347805 */ /* 0x000fc4000001ff00 */
[----:B------:R-:W-:Y:S02]  /*1710*/  CS2R R54, SRZ ;  /* 0x0000000000367805 */ /* 0x000fe4000001ff00 */
[----:B------:R-:W-:Y:S02]  /*1720*/  CS2R R56, SRZ ;  /* 0x0000000000387805 */ /* 0x000fe4000001ff00 */
[----:B------:R-:W-:Y:S02]  /*1730*/  CS2R R58, SRZ ;  /* 0x00000000003a7805 */ /* 0x000fe4000001ff00 */
[----:B------:R-:W-:Y:S02]  /*1740*/  CS2R R60, SRZ ;  /* 0x00000000003c7805 */ /* 0x000fe4000001ff00 */
[----:B------:R-:W-:Y:S02]  /*1750*/  CS2R R62, SRZ ;  /* 0x00000000003e7805 */ /* 0x000fe4000001ff00 */
[----:B------:R-:W-:-:S02]  /*1760*/  CS2R R64, SRZ ;  /* 0x0000000000407805 */ /* 0x000fc4000001ff00 */
[----:B------:R-:W-:Y:S01]  /*1770*/  CS2R R66, SRZ ;  /* 0x0000000000427805 */ /* 0x000fe2000001ff00 */
[----:B0-----:R-:W-:Y:S06]  /*1780*/  @P1 BRA `(.L_x_7) ;  /* 0x0000000000881947 */ /* 0x001fec0003800000 */
[----:B------:R-:W-:Y:S01]  /*1790*/  UIMAD UR19, UR5, 0x6, URZ ;  /* 0x00000006051378a4 */ /* 0x000fe2000f8e02ff */
[----:B------:R-:W-:Y:S01]  /*17a0*/  IADD3 R6, P1, PT, R4, 0x200, RZ ;  /* 0x0000020004067810 */ /* 0x000fe20007f3e0ff */
[----:B------:R-:W-:Y:S01]  /*17b0*/  USHF.L.U32 UR4, UR5, 0x1, URZ ;  /* 0x0000000105047899 */ /* 0x000fe200080006ff */
[----:B------:R-:W-:Y:S01]  /*17c0*/  IMAD.MOV.U32 R23, RZ, RZ, 0x8 ;  /* 0x00000008ff177424 */ /* 0x000fe200078e00ff */
[----:B------:R-:W-:Y:S01]  /*17d0*/  UIMAD UR10, UR5, 0x3, URZ ;  /* 0x00000003050a78a4 */ /* 0x000fe2000f8e02ff */
[----:B------:R-:W-:Y:S01]  /*17e0*/  IADD3.X R7, PT, PT, RZ, R5, RZ, P1, !PT ;  /* 0x00000005ff077210 */ /* 0x000fe20000ffe4ff */
[----:B------:R-:W-:Y:S01]  /*17f0*/  USHF.L.U32 UR11, UR5, 0x2, URZ ;  /* 0x00000002050b7899 */ /* 0x000fe200080006ff */
[----:B------:R-:W-:Y:S01]  /*1800*/  MOV R55, UR19 ;  /* 0x0000001300377c02 */ /* 0x000fe20008000f00 */
[----:B------:R-:W-:Y:S01]  /*1810*/  UIMAD UR18, UR5, 0x5, URZ ;  /* 0x00000005051278a4 */ /* 0x000fe2000f8e02ff */
[----:B------:R-:W-:Y:S01]  /*1820*/  IMAD R22, R12, UR13, RZ ;  /* 0x0000000d0c167c24 */ /* 0x000fe2000f8e02ff */
[----:B------:R-:W-:-:S02]  /*1830*/  UIMAD UR20, UR5, 0x7, URZ ;  /* 0x00000007051478a4 */ /* 0x000fc4000f8e02ff */
[----:B------:R-:W-:Y:S01]  /*1840*/  IMAD.U32 R65, RZ, RZ, UR5 ;  /* 0x00000005ff417e24 */ /* 0x000fe2000f8e00ff */
[----:B------:R0:W5:Y:S01]  /*1850*/  LDG.E.64 R66, desc[UR16][R4.64+0x300] ;  /* 0x0003001004427981 */ /* 0x000162000c1e1b00 */
[----:B------:R-:W-:Y:S02]  /*1860*/  IMAD.U32 R63, RZ, RZ, UR4 ;  /* 0x00000004ff3f7e24 */ /* 0x000fe4000f8e00ff */
[----:B------:R-:W-:Y:S02]  /*1870*/  IMAD.U32 R61, RZ, RZ, UR10 ;  /* 0x0000000aff3d7e24 */ /* 0x000fe4000f8e00ff */
[----:B------:R-:W-:Y:S02]  /*1880*/  IMAD.U32 R59, RZ, RZ, UR11 ;  /* 0x0000000bff3b7e24 */ /* 0x000fe4000f8e00ff */
[----:B------:R-:W-:Y:S02]  /*1890*/  IMAD.U32 R57, RZ, RZ, UR18 ;  /* 0x00000012ff397e24 */ /* 0x000fe4000f8e00ff */
[----:B------:R-:W-:-:S02]  /*18a0*/  IMAD.U32 R9, RZ, RZ, UR20 ;  /* 0x00000014ff097e24 */ /* 0x000fc4000f8e00ff */
[----:B------:R-:W-:-:S04]  /*18b0*/  IMAD.WIDE R22, R22, R23, UR14 ;  /* 0x0000000e16167e25 */ /* 0x000fc8000f8e0217 */
[--C-:B------:R-:W-:Y:S02]  /*18c0*/  IMAD.WIDE R64, R65, 0x8, R6.reuse ;  /* 0x0000000841407825 */ /* 0x100fe400078e0206 */
[----:B------:R-:W5:Y:S02]  /*18d0*/  LDG.E.64 R22, desc[UR16][R22.64] ;  /* 0x0000001016167981 */ /* 0x000f64000c1e1b00 */
[--C-:B------:R-:W-:Y:S02]  /*18e0*/  IMAD.WIDE R62, R63, 0x8, R6.reuse ;  /* 0x000000083f3e7825 */ /* 0x100fe400078e0206 */
[----:B------:R-:W5:Y:S02]  /*18f0*/  LDG.E.64 R64, desc[UR16][R64.64+0x100] ;  /* 0x0001001040407981 */ /* 0x000f64000c1e1b00 */
[--C-:B------:R-:W-:Y:S02]  /*1900*/  IMAD.WIDE R60, R61, 0x8, R6.reuse ;  /* 0x000000083d3c7825 */ /* 0x100fe400078e0206 */
[----:B------:R-:W5:Y:S02]  /*1910*/  LDG.E.64 R62, desc[UR16][R62.64+0x100] ;  /* 0x000100103e3e7981 */ /* 0x000f64000c1e1b00 */
[----:B------:R-:W-:-:S02]  /*1920*/  IMAD.WIDE R58, R59, 0x8, R6 ;  /* 0x000000083b3a7825 */ /* 0x000fc400078e0206 */
[----:B------:R-:W5:Y:S02]  /*1930*/  LDG.E.64 R60, desc[UR16][R60.64+0x100] ;  /* 0x000100103c3c7981 */ /* 0x000f64000c1e1b00 */
[--C-:B------:R-:W-:Y:S02]  /*1940*/  IMAD.WIDE R56, R57, 0x8, R6.reuse ;  /* 0x0000000839387825 */ /* 0x100fe400078e0206 */
[----:B------:R-:W5:Y:S02]  /*1950*/  LDG.E.64 R58, desc[UR16][R58.64+0x100] ;  /* 0x000100103a3a7981 */ /* 0x000f64000c1e1b00 */
[--C-:B------:R-:W-:Y:S02]  /*1960*/  IMAD.WIDE R54, R55, 0x8, R6.reuse ;  /* 0x0000000837367825 */ /* 0x100fe400078e0206 */
[----:B------:R-:W5:Y:S02]  /*1970*/  LDG.E.64 R56, desc[UR16][R56.64+0x100] ;  /* 0x0001001038387981 */ /* 0x000f64000c1e1b00 */
[----:B------:R-:W-:-:S02]  /*1980*/  IMAD.WIDE R6, R9, 0x8, R6 ;  /* 0x0000000809067825 */ /* 0x000fc400078e0206 */
[----:B------:R-:W5:Y:S04]  /*1990*/  LDG.E.64 R54, desc[UR16][R54.64+0x100] ;  /* 0x0001001036367981 */ /* 0x000f68000c1e1b00 */
[----:B------:R0:W5:Y:S02]  /*19a0*/  LDG.E.64 R52, desc[UR16][R6.64+0x100] ;  /* 0x0001001006347981 */ /* 0x000164000c1e1b00 */
.L_x_7:
[----:B------:R-:W-:Y:S05]  /*19b0*/  BSYNC.RECONVERGENT B0 ;  /* 0x0000000000007941 */ /* 0x000fea0003800200 */
.L_x_6:
[----:B------:R-:W1:Y:S01]  /*19c0*/  S2UR UR11, SR_CgaCtaId ;  /* 0x00000000000b79c3 */ /* 0x000e620000008800 */
[----:B------:R-:W-:Y:S01]  /*19d0*/  UMOV UR4, 0x400 ;  /* 0x0000040000047882 */ /* 0x000fe20000000000 */
[-C--:B-----5:R-:W-:Y:S01]  /*19e0*/  DFMA R26, R2, R68.reuse, R26 ;  /* 0x00000044021a722b */ /* 0x0a0fe2000000001a */
[----:B------:R-:W-:Y:S01]  /*19f0*/  UIADD3 UR10, UPT, UPT, UR4, 0x5000, URZ ;  /* 0x00005000040a7890 */ /* 0x000fe2000fffe0ff */
[-C--:B------:R-:W-:Y:S01]  /*1a00*/  DFMA R24, R38, R68.reuse, R24 ;  /* 0x000000442618722b */ /* 0x080fe20000000018 */
[----:B------:R-:W-:Y:S01]  /*1a10*/  UIADD3 UR4, UPT, UPT, UR4, 0x4000, URZ ;  /* 0x0000400004047890 */ /* 0x000fe2000fffe0ff */
[-C--:B------:R-:W-:Y:S01]  /*1a20*/  DFMA R40, R16, R68.reuse, R40 ;  /* 0x000000441028722b */ /* 0x080fe20000000028 */
[----:B------:R-:W-:Y:S01]  /*1a30*/  BSSY.RECONVERGENT B0, `(.L_x_5) ;  /* 0x000004a000007945 */ /* 0x000fe20003800200 */
[-C--:B------:R-:W-:Y:S02]  /*1a40*/  DFMA R42, R18, R68.reuse, R42 ;  /* 0x00000044122a722b */ /* 0x080fe4000000002a */
[----:B------:R-:W-:-:S02]  /*1a50*/  DFMA R44, R30, R68, R44 ;  /* 0x000000441e2c722b */ /* 0x000fc4000000002c */
[-C--:B------:R-:W-:Y:S02]  /*1a60*/  DFMA R46, R32, R68.reuse, R46 ;  /* 0x00000044202e722b */ /* 0x080fe4000000002e */
[-C--:B------:R-:W-:Y:S02]  /*1a70*/  DFMA R48, R34, R68.reuse, R48 ;  /* 0x000000442230722b */ /* 0x080fe40000000030 */
[----:B------:R-:W-:Y:S02]  /*1a80*/  DFMA R50, R36, R68, R50 ;  /* 0x000000442432722b */ /* 0x000fe40000000032 */
[-C--:B------:R-:W-:Y:S02]  /*1a90*/  DFMA R24, R66, R22.reuse, R24 ;  /* 0x000000164218722b */ /* 0x080fe40000000018 */
[-C--:B------:R-:W-:Y:S02]  /*1aa0*/  DFMA R26, R64, R22.reuse, R26 ;  /* 0x00000016401a722b */ /* 0x080fe4000000001a */
[-C--:B------:R-:W-:Y:S01]  /*1ab0*/  DFMA R40, R62, R22.reuse, R40 ;  /* 0x000000163e28722b */ /* 0x080fe20000000028 */
[----:B-1----:R-:W-:Y:S01]  /*1ac0*/  ULEA UR10, UR11, UR10, 0x18 ;  /* 0x0000000a0b0a7291 */ /* 0x002fe2000f8ec0ff */
[-C--:B------:R-:W-:Y:S01]  /*1ad0*/  DFMA R42, R60, R22.reuse, R42 ;  /* 0x000000163c2a722b */ /* 0x080fe2000000002a */
[----:B------:R-:W-:Y:S01]  /*1ae0*/  ULEA UR11, UR11, UR4, 0x18 ;  /* 0x000000040b0b7291 */ /* 0x000fe2000f8ec0ff */
[----:B------:R-:W-:-:S02]  /*1af0*/  DFMA R44, R58, R22, R44 ;  /* 0x000000163a2c722b */ /* 0x000fc4000000002c */
[-C--:B------:R-:W-:Y:S01]  /*1b00*/  DFMA R46, R56, R22.reuse, R46 ;  /* 0x00000016382e722b */ /* 0x080fe2000000002e */
[----:B------:R-:W-:Y:S01]  /*1b10*/  LEA R28, R73, UR10, 0x6 ;  /* 0x0000000a491c7c11 */ /* 0x000fe2000f8e30ff */
[-C--:B------:R-:W-:Y:S02]  /*1b20*/  DFMA R48, R54, R22.reuse, R48 ;  /* 0x000000163630722b */ /* 0x080fe40000000030 */
[----:B------:R-:W-:Y:S02]  /*1b30*/  DFMA R50, R52, R22, R50 ;  /* 0x000000163432722b */ /* 0x000fe40000000032 */
[----:B------:R-:W1:Y:S04]  /*1b40*/  LDS.128 R12, [R28] ;  /* 0x000000001c0c7984 */ /* 0x000e680000000c00 */
[----:B0-----:R-:W0:Y:S04]  /*1b50*/  LDS.128 R4, [R28+0x10] ;  /* 0x000010001c047984 */ /* 0x001e280000000c00 */
[----:B------:R-:W2:Y:S01]  /*1b60*/  LDS.128 R8, [R28+0x20] ;  /* 0x000020001c087984 */ /* 0x000ea20000000c00 */
[----:B-1----:R-:W-:-:S02]  /*1b70*/  DFMA R70, R12, R38, RZ ;  /* 0x000000260c46722b */ /* 0x002fc400000000ff */
[----:B------:R-:W-:-:S06]  /*1b80*/  DFMA R74, R12, R66, RZ ;  /* 0x000000420c4a722b */ /* 0x000fcc00000000ff */
[-C--:B------:R-:W-:Y:S02]  /*1b90*/  DFMA R70, R2, R14.reuse, R70 ;  /* 0x0000000e0246722b */ /* 0x080fe40000000046 */
[----:B------:R-:W-:Y:S01]  /*1ba0*/  DFMA R74, R64, R14, R74 ;  /* 0x0000000e404a722b */ /* 0x000fe2000000004a */
[----:B------:R-:W-:Y:S01]  /*1bb0*/  IMAD R3, R73, 0x40, R0 ;  /* 0x0000004049037824 */ /* 0x000fe200078e0200 */
[----:B------:R-:W1:Y:S04]  /*1bc0*/  LDS.128 R12, [R28+0x30] ;  /* 0x000030001c0c7984 */ /* 0x000e680000000c00 */
[C---:B0-----:R-:W-:Y:S01]  /*1bd0*/  DFMA R70, R4.reuse, R16, R70 ;  /* 0x000000100446722b */ /* 0x041fe20000000046 */
[----:B------:R-:W-:Y:S01]  /*1be0*/  LEA R3, R3, UR11, 0x3 ;  /* 0x0000000b03037c11 */ /* 0x000fe2000f8e18ff */
[----:B------:R-:W-:-:S06]  /*1bf0*/  DFMA R74, R4, R62, R74 ;  /* 0x0000003e044a722b */ /* 0x000fcc000000004a */
[-C--:B------:R-:W-:Y:S02]  /*1c00*/  DFMA R70, R18, R6.reuse, R70 ;  /* 0x000000061246722b */ /* 0x080fe40000000046 */
[----:B------:R-:W-:-:S06]  /*1c10*/  DFMA R74, R60, R6, R74 ;  /* 0x000000063c4a722b */ /* 0x000fcc000000004a */
[C---:B--2---:R-:W-:Y:S02]  /*1c20*/  DFMA R70, R8.reuse, R30, R70 ;  /* 0x0000001e0846722b */ /* 0x044fe40000000046 */
[----:B------:R-:W-:-:S06]  /*1c30*/  DFMA R74, R8, R58, R74 ;  /* 0x0000003a084a722b */ /* 0x000fcc000000004a */
[-C--:B------:R-:W-:Y:S02]  /*1c40*/  DFMA R70, R32, R10.reuse, R70 ;  /* 0x0000000a2046722b */ /* 0x080fe40000000046 */
[----:B------:R-:W-:-:S06]  /*1c50*/  DFMA R74, R56, R10, R74 ;  /* 0x0000000a384a722b */ /* 0x000fcc000000004a */
[C---:B-1----:R-:W-:Y:S02]  /*1c60*/  DFMA R70, R12.reuse, R34, R70 ;  /* 0x000000220c46722b */ /* 0x042fe40000000046 */
[----:B------:R-:W-:-:S06]  /*1c70*/  DFMA R74, R12, R54, R74 ;  /* 0x000000360c4a722b */ /* 0x000fcc000000004a */
[-C--:B------:R-:W-:Y:S01]  /*1c80*/  DFMA R70, R36, R14.reuse, R70 ;  /* 0x0000000e2446722b */ /* 0x080fe20000000046 */
[----:B------:R-:W-:Y:S06]  /*1c90*/  BAR.SYNC.DEFER_BLOCKING 0x0 ;  /* 0x0000000000007b1d */ /* 0x000fec0000010000 */
[----:B------:R-:W-:Y:S01]  /*1ca0*/  DFMA R74, R52, R14, R74 ;  /* 0x0000000e344a722b */ /* 0x000fe2000000004a */
[----:B------:R0:W-:Y:S06]  /*1cb0*/  STS.64 [R3], R70 ;  /* 0x0000004603007388 */ /* 0x0001ec0000000a00 */
[----:B------:R0:W-:Y:S01]  /*1cc0*/  STS.64 [R3+0x100], R74 ;  /* 0x0001004a03007388 */ /* 0x0001e20000000a00 */
[----:B------:R-:W-:Y:S06]  /*1cd0*/  BAR.SYNC.DEFER_BLOCKING 0x0 ;  /* 0x0000000000007b1d */ /* 0x000fec0000010000 */
[----:B------:R-:W-:Y:S05]  /*1ce0*/  @P0 BRA `(.L_x_8) ;  /* 0x0000000000780947 */ /* 0x000fea0003800000 */
[C---:B------:R-:W-:Y:S02]  /*1cf0*/  LEA R14, R29.reuse, UR11, 0x3 ;  /* 0x0000000b1d0e7c11 */ /* 0x040fe4000f8e18ff */
[----:B------:R-:W-:-:S03]  /*1d00*/  ISETP.GE.AND P1, PT, R29, UR12, PT ;  /* 0x0000000c1d007c0c */ /* 0x000fc6000bf26270 */
[----:B0-----:R-:W0:Y:S04]  /*1d10*/  LDS.64 R2, [R14] ;  /* 0x000000000e027984 */ /* 0x001e280000000a00 */
[----:B------:R-:W1:Y:S04]  /*1d20*/  LDS.64 R4, [R14+0x200] ;  /* 0x000200000e047984 */ /* 0x000e680000000a00 */
[----:B------:R-:W2:Y:S04]  /*1d30*/  LDS.64 R6, [R14+0x400] ;  /* 0x000400000e067984 */ /* 0x000ea80000000a00 */
[----:B------:R-:W3:Y:S04]  /*1d40*/  LDS.64 R8, [R14+0x600] ;  /* 0x000600000e087984 */ /* 0x000ee80000000a00 */
[----:B------:R-:W4:Y:S04]  /*1d50*/  LDS.64 R10, [R14+0x800] ;  /* 0x000800000e0a7984 */ /* 0x000f280000000a00 */
[----:B------:R-:W5:Y:S01]  /*1d60*/  LDS.64 R12, [R14+0xa00] ;  /* 0x000a00000e0c7984 */ /* 0x000f620000000a00 */
[----:B0-----:R-:W-:-:S08]  /*1d70*/  DADD R2, RZ, R2 ;  /* 0x00000000ff027229 */ /* 0x001fd00000000002 */
[----:B-1----:R-:W-:Y:S01]  /*1d80*/  DADD R2, R2, R4 ;  /* 0x0000000002027229 */ /* 0x002fe20000000004 */
[----:B------:R-:W0:Y:S07]  /*1d90*/  LDS.64 R4, [R14+0xc00] ;  /* 0x000c00000e047984 */ /* 0x000e2e0000000a00 */
[----:B--2---:R-:W-:Y:S01]  /*1da0*/  DADD R2, R2, R6 ;  /* 0x0000000002027229 */ /* 0x004fe20000000006 */
[----:B------:R-:W1:Y:S07]  /*1db0*/  LDS.64 R6, [R14+0xe00] ;  /* 0x000e00000e067984 */ /* 0x000e6e0000000a00 */
[----:B---3--:R-:W-:-:S08]  /*1dc0*/  DADD R2, R2, R8 ;  /* 0x0000000002027229 */ /* 0x008fd00000000008 */
[----:B----4-:R-:W-:-:S08]  /*1dd0*/  DADD R2, R2, R10 ;  /* 0x0000000002027229 */ /* 0x010fd0000000000a */
[----:B-----5:R-:W-:-:S08]  /*1de0*/  DADD R2, R2, R12 ;  /* 0x0000000002027229 */ /* 0x020fd0000000000c */
[----:B0-----:R-:W-:-:S08]  /*1df0*/  DADD R2, R2, R4 ;  /* 0x0000000002027229 */ /* 0x001fd00000000004 */
[----:B-1----:R-:W-:Y:S01]  /*1e00*/  DADD R2, R2, R6 ;  /* 0x0000000002027229 */ /* 0x002fe20000000006 */
[----:B------:R-:W-:Y:S10]  /*1e10*/  @P1 BRA `(.L_x_8) ;  /* 0x00000000002c1947 */ /* 0x000ff40003800000 */
[----:B------:R-:W0:Y:S01]  /*1e20*/  LDC R4, c[0x0][0x3c0] ;  /* 0x0000f000ff047b82 */ /* 0x000e220000000800 */
[----:B------:R-:W1:Y:S02]  /*1e30*/  LDCU.64 UR14, c[0x0][0x388] ;  /* 0x00007100ff0e77ac */ /* 0x000e640008000a00 */
[----:B-1----:R-:W-:Y:S01]  /*1e40*/  DMUL R2, R2, UR14 ;  /* 0x0000000e02027c28 */ /* 0x002fe20008000000 */
[----:B0-----:R-:W-:Y:S02]  /*1e50*/  IMAD R6, R29, R4, RZ ;  /* 0x000000041d067224 */ /* 0x001fe400078e02ff */
[----:B------:R-:W-:-:S03]  /*1e60*/  IMAD.SHL.U32 R7, R4, 0x40, RZ ;  /* 0x0000004004077824 */ /* 0x000fc600078e00ff */
[----:B------:R-:W-:Y:S02]  /*1e70*/  SHF.R.S32.HI R4, RZ, 0x1f, R6 ;  /* 0x0000001fff047819 */ /* 0x000fe40000011406 */
[----:B------:R-:W-:-:S04]  /*1e80*/  IADD3 R5, P1, PT, R6, R7, RZ ;  /* 0x0000000706057210 */ /* 0x000fc80007f3e0ff */
[----:B------:R-:W-:Y:S02]  /*1e90*/  LEA.HI.X.SX32 R6, R7, R4, 0x1, P1 ;  /* 0x0000000407067211 */ /* 0x000fe400008f0eff */
[----:B------:R-:W-:-:S04]  /*1ea0*/  LEA R4, P1, R5, R20, 0x3 ;  /* 0x0000001405047211 */ /* 0x000fc800078218ff */
[----:B------:R-:W-:-:S05]  /*1eb0*/  LEA.HI.X R5, R5, R21, R6, 0x3, P1 ;  /* 0x0000001505057211 */ /* 0x000fca00008f1c06 */
[----:B------:R1:W-:Y:S04]  /*1ec0*/  REDG.E.ADD.F64.RN.STRONG.GPU desc[UR16][R4.64], R2 ;  /* 0x00000002040079a6 */ /* 0x0003e8000c12ff10 */
.L_x_8:
[----:B------:R-:W-:Y:S05]  /*1ed0*/  BSYNC.RECONVERGENT B0 ;  /* 0x0000000000007941 */ /* 0x000fea0003800200 */
.L_x_5:
[----:B------:R-:W2:Y:S01]  /*1ee0*/  S2UR UR10, SR_CgaCtaId ;  /* 0x00000000000a79c3 */ /* 0x000ea20000008800 */
[----:B------:R-:W-:Y:S01]  /*1ef0*/  UMOV UR4, 0x400 ;  /* 0x0000040000047882 */ /* 0x000fe20000000000 */
[----:B01----:R-:W-:Y:S01]  /*1f00*/  IMAD R3, R73, 0x100, R0 ;  /* 0x0000010049037824 */ /* 0x003fe200078e0200 */
[----:B--2---:R-:W-:-:S06]  /*1f10*/  ULEA UR4, UR10, UR4, 0x18 ;  /* 0x000000040a047291 */ /* 0x004fcc000f8ec0ff */
[----:B------:R-:W-:-:S05]  /*1f20*/  LEA R3, R3, UR4, 0x3 ;  /* 0x0000000403037c11 */ /* 0x000fca000f8e18ff */
[----:B------:R0:W-:Y:S04]  /*1f30*/  STS.64 [R3], R24 ;  /* 0x0000001803007388 */ /* 0x0001e80000000a00 */
[----:B------:R0:W-:Y:S04]  /*1f40*/  STS.64 [R3+0x100], R26 ;  /* 0x0001001a03007388 */ /* 0x0001e80000000a00 */
[----:B------:R0:W-:Y:S04]  /*1f50*/  STS.64 [R3+0x200], R40 ;  /* 0x0002002803007388 */ /* 0x0001e80000000a00 */
[----:B------:R0:W-:Y:S04]  /*1f60*/  STS.64 [R3+0x300], R42 ;  /* 0x0003002a03007388 */ /* 0x0001e80000000a00 */
[----:B------:R0:W-:Y:S04]  /*1f70*/  STS.64 [R3+0x400], R44 ;  /* 0x0004002c03007388 */ /* 0x0001e80000000a00 */
[----:B------:R0:W-:Y:S04]  /*1f80*/  STS.64 [R3+0x500], R46 ;  /* 0x0005002e03007388 */ /* 0x0001e80000000a00 */
[----:B------:R0:W-:Y:S04]  /*1f90*/  STS.64 [R3+0x600], R48 ;  /* 0x0006003003007388 */ /* 0x0001e80000000a00 */
[----:B------:R0:W-:Y:S01]  /*1fa0*/  STS.64 [R3+0x700], R50 ;  /* 0x0007003203007388 */ /* 0x0001e20000000a00 */
[----:B------:R-:W-:Y:S06]  /*1fb0*/  BAR.SYNC.DEFER_BLOCKING 0x0 ;  /* 0x0000000000007b1d */ /* 0x000fec0000010000 */
[----:B------:R-:W-:Y:S05]  /*1fc0*/  @P0 EXIT ;  /* 0x000000000000094d */ /* 0x000fea0003800000 */
[C---:B0-----:R-:W-:Y:S01]  /*1fd0*/  SHF.L.U32 R3, R29.reuse, 0x5, RZ ;  /* 0x000000051d037819 */ /* 0x041fe200000006ff */
[C---:B------:R-:W-:Y:S01]  /*1fe0*/  VIADD R4, R29.reuse, 0x1 ;  /* 0x000000011d047836 */ /* 0x040fe20000000000 */
[----:B------:R-:W0:Y:S01]  /*1ff0*/  LDCU UR5, c[0x0][0x3c0] ;  /* 0x00007800ff0577ac */ /* 0x000e220008000800 */
[----:B------:R-:W-:Y:S01]  /*2000*/  VIADD R8, R29, 0x2 ;  /* 0x000000021d087836 */ /* 0x000fe20000000000 */
[----:B------:R-:W-:Y:S01]  /*2010*/  LOP3.LUT R2, R3, R0, RZ, 0xfc, !PT ;  /* 0x0000000003027212 */ /* 0x000fe200078efcff */
[----:B------:R-:W-:Y:S01]  /*2020*/  VIADD R10, R29, 0x3 ;  /* 0x000000031d0a7836 */ /* 0x000fe20000000000 */
[----:B------:R-:W-:Y:S01]  /*2030*/  LOP3.LUT R6, R3, 0x1f, R4, 0xf8, !PT ;  /* 0x0000001f03067812 */ /* 0x000fe200078ef804 */
[C---:B------:R-:W-:Y:S01]  /*2040*/  VIADD R12, R29.reuse, 0x4 ;  /* 0x000000041d0c7836 */ /* 0x040fe20000000000 */
[----:B------:R-:W-:Y:S01]  /*2050*/  LEA R2, R2, UR4, 0x3 ;  /* 0x0000000402027c11 */ /* 0x000fe2000f8e18ff */
[C---:B------:R-:W-:Y:S01]  /*2060*/  VIADD R14, R29.reuse, 0x6 ;  /* 0x000000061d0e7836 */ /* 0x040fe20000000000 */
[----:B------:R-:W-:Y:S01]  /*2070*/  LEA R6, R6, UR4, 0x3 ;  /* 0x0000000406067c11 */ /* 0x000fe2000f8e18ff */
[----:B------:R-:W-:Y:S01]  /*2080*/  VIADD R18, R29, 0x7 ;  /* 0x000000071d127836 */ /* 0x000fe20000000000 */
[C---:B------:R-:W-:Y:S01]  /*2090*/  LOP3.LUT R8, R3.reuse, 0x1f, R8, 0xf8, !PT ;  /* 0x0000001f03087812 */ /* 0x040fe200078ef808 */
[----:B------:R1:W2:Y:S01]  /*20a0*/  LDS.64 R4, [R2] ;  /* 0x0000000002047984 */ /* 0x0002a20000000a00 */
[----:B------:R-:W-:Y:S01]  /*20b0*/  LOP3.LUT R10, R3, 0x1f, R10, 0xf8, !PT ;  /* 0x0000001f030a7812 */ /* 0x000fe200078ef80a */
[----:B------:R-:W-:Y:S01]  /*20c0*/  VIADD R20, R29, 0x8 ;  /* 0x000000081d147836 */ /* 0x000fe20000000000 */
[----:B------:R-:W-:Y:S01]  /*20d0*/  LEA R8, R8, UR4, 0x3 ;  /* 0x0000000408087c11 */ /* 0x000fe2000f8e18ff */
[----:B------:R-:W3:Y:S01]  /*20e0*/  LDS.64 R6, [R6] ;  /* 0x0000000006067984 */ /* 0x000ee20000000a00 */
[----:B------:R-:W-:Y:S01]  /*20f0*/  LEA R10, R10, UR4, 0x3 ;  /* 0x000000040a0a7c11 */ /* 0x000fe2000f8e18ff */
[----:B------:R-:W4:Y:S01]  /*2100*/  LDCU.64 UR6, c[0x0][0x388] ;  /* 0x00007100ff0677ac */ /* 0x000f220008000a00 */
[----:B------:R-:W-:-:S02]  /*2110*/  LOP3.LUT R12, R3, 0x1f, R12, 0xf8, !PT ;  /* 0x0000001f030c7812 */ /* 0x000fc400078ef80c */
[----:B------:R-:W0:Y:S01]  /*2120*/  LDS.64 R8, [R8] ;  /* 0x0000000008087984 */ /* 0x000e220000000a00 */
[----:B-1----:R-:W-:Y:S02]  /*2130*/  IADD3 R2, PT, PT, R29, 0x5, RZ ;  /* 0x000000051d027810 */ /* 0x002fe40007ffe0ff */
[----:B------:R-:W-:Y:S01]  /*2140*/  LEA R12, R12, UR4, 0x3 ;  /* 0x000000040c0c7c11 */ /* 0x000fe2000f8e18ff */
[----:B------:R-:W1:Y:S01]  /*2150*/  LDS.64 R10, [R10] ;  /* 0x000000000a0a7984 */ /* 0x000e620000000a00 */
[C---:B------:R-:W-:Y:S02]  /*2160*/  LOP3.LUT R2, R3.reuse, 0x1f, R2, 0xf8, !PT ;  /* 0x0000001f03027812 */ /* 0x040fe400078ef802 */
[----:B------:R-:W-:Y:S02]  /*2170*/  LOP3.LUT R16, R3, 0x1f, R14, 0xf8, !PT ;  /* 0x0000001f03107812 */ /* 0x000fe400078ef80e */
[----:B------:R-:W4:Y:S01]  /*2180*/  LDS.64 R12, [R12] ;  /* 0x000000000c0c7984 */ /* 0x000f220000000a00 */
[----:B------:R-:W-:-:S02]  /*2190*/  LEA R2, R2, UR4, 0x3 ;  /* 0x0000000402027c11 */ /* 0x000fc4000f8e18ff */
[----:B------:R-:W-:Y:S02]  /*21a0*/  LEA R16, R16, UR4, 0x3 ;  /* 0x0000000410107c11 */ /* 0x000fe4000f8e18ff */
[C---:B------:R-:W-:Y:S01]  /*21b0*/  LOP3.LUT R18, R3.reuse, 0x1f, R18, 0xf8, !PT ;  /* 0x0000001f03127812 */ /* 0x040fe200078ef812 */
[----:B------:R2:W4:Y:S01]  /*21c0*/  LDS.64 R14, [R2] ;  /* 0x00000000020e7984 */ /* 0x0005220000000a00 */
[C---:B------:R-:W-:Y:S02]  /*21d0*/  LOP3.LUT R20, R3.reuse, 0x1f, R20, 0xf8, !PT ;  /* 0x0000001f03147812 */ /* 0x040fe400078ef814 */
[----:B------:R-:W-:Y:S02]  /*21e0*/  LEA R18, R18, UR4, 0x3 ;  /* 0x0000000412127c11 */ /* 0x000fe4000f8e18ff */
[----:B------:R-:W-:Y:S02]  /*21f0*/  LEA R20, R20, UR4, 0x3 ;  /* 0x0000000414147c11 */ /* 0x000fe4000f8e18ff */
[----:B------:R-:W-:Y:S01]  /*2200*/  LOP3.LUT R0, R3, 0x10, R0, 0xf6, !PT ;  /* 0x0000001003007812 */ /* 0x000fe200078ef600 */
[----:B--2---:R-:W-:-:S03]  /*2210*/  VIADD R2, R29, 0x9 ;  /* 0x000000091d027836 */ /* 0x004fc60000000000 */
[----:B------:R-:W-:Y:S02]  /*2220*/  LEA R0, R0, UR4, 0x3 ;  /* 0x0000000400007c11 */ /* 0x000fe4000f8e18ff */
[----:B------:R-:W-:Y:S01]  /*2230*/  LOP3.LUT R2, R3, 0x1f, R2, 0xf8, !PT ;  /* 0x0000001f03027812 */ /* 0x000fe200078ef802 */
[----:B------:R-:W-:-:S03]  /*2240*/  DADD R4, RZ, R4 ;  /* 0x00000000ff047229 */ /* 0x000fc60000000004 */
[----:B------:R-:W-:-:S05]  /*2250*/  LEA R2, R2, UR4, 0x3 ;  /* 0x0000000402027c11 */ /* 0x000fca000f8e18ff */
[----:B---3--:R-:W-:Y:S01]  /*2260*/  DADD R4, R4, R6 ;  /* 0x0000000004047229 */ /* 0x008fe20000000006 */
[----:B------:R2:W3:Y:S07]  /*2270*/  LDS.64 R6, [R16] ;  /* 0x0000000010067984 */ /* 0x0004ee0000000a00 */
[----:B0-----:R-:W-:Y:S01]  /*2280*/  DADD R4, R4, R8 ;  /* 0x0000000004047229 */ /* 0x001fe20000000008 */
[----:B------:R0:W3:Y:S01]  /*2290*/  LDS.64 R8, [R18] ;  /* 0x0000000012087984 */ /* 0x0000e20000000a00 */
[----:B--2---:R-:W-:-:S04]  /*22a0*/  IADD3 R16, PT, PT, R29, 0xa, RZ ;  /* 0x0000000a1d107810 */ /* 0x004fc80007ffe0ff */
[----:B------:R-:W-:Y:S02]  /*22b0*/  LOP3.LUT R16, R3, 0x1f, R16, 0xf8, !PT ;  /* 0x0000001f03107812 */ /* 0x000fe400078ef810 */
[----:B-1----:R-:W-:Y:S01]  /*22c0*/  DADD R4, R4, R10 ;  /* 0x0000000004047229 */ /* 0x002fe2000000000a */
[----:B------:R1:W2:Y:S01]  /*22d0*/  LDS.64 R10, [R20] ;  /* 0x00000000140a7984 */ /* 0x0002a20000000a00 */
[----:B0-----:R-:W-:Y:S01]  /*22e0*/  VIADD R18, R29, 0xb ;  /* 0x0000000b1d127836 */ /* 0x001fe20000000000 */
[----:B------:R-:W-:-:S05]  /*22f0*/  LEA R16, R16, UR4, 0x3 ;  /* 0x0000000410107c11 */ /* 0x000fca000f8e18ff */
[----:B----4-:R-:W-:Y:S01]  /*2300*/  DADD R4, R4, R12 ;  /* 0x0000000004047229 */ /* 0x010fe2000000000c */
[----:B------:R-:W-:Y:S01]  /*2310*/  LOP3.LUT R18, R3, 0x1f, R18, 0xf8, !PT ;  /* 0x0000001f03127812 */ /* 0x000fe200078ef812 */
[----:B------:R0:W4:Y:S01]  /*2320*/  LDS.64 R12, [R2] ;  /* 0x00000000020c7984 */ /* 0x0001220000000a00 */
[----:B-1----:R-:W-:Y:S02]  /*2330*/  VIADD R20, R29, 0xc ;  /* 0x0000000c1d147836 */ /* 0x002fe40000000000 */
[----:B------:R-:W-:-:S03]  /*2340*/  LEA R18, R18, UR4, 0x3 ;  /* 0x0000000412127c11 */ /* 0x000fc6000f8e18ff */
[----:B------:R-:W-:Y:S01]  /*2350*/  DADD R4, R4, R14 ;  /* 0x0000000004047229 */ /* 0x000fe2000000000e */
[----:B------:R-:W-:Y:S01]  /*2360*/  LOP3.LUT R20, R3, 0x1f, R20, 0xf8, !PT ;  /* 0x0000001f03147812 */ /* 0x000fe200078ef814 */
[----:B------:R1:W4:Y:S01]  /*2370*/  LDS.64 R14, [R16] ;  /* 0x00000000100e7984 */ /* 0x0003220000000a00 */
[----:B0-----:R-:W-:Y:S02]  /*2380*/  VIADD R2, R29, 0xd ;  /* 0x0000000d1d027836 */ /* 0x001fe40000000000 */
[----:B------:R-:W-:-:S03]  /*2390*/  LEA R20, R20, UR4, 0x3 ;  /* 0x0000000414147c11 */ /* 0x000fc6000f8e18ff */
[----:B------:R-:W-:Y:S01]  /*23a0*/  LOP3.LUT R2, R3, 0x1f, R2, 0xf8, !PT ;  /* 0x0000001f03027812 */ /* 0x000fe200078ef802 */
[----:B---3--:R-:W-:Y:S01]  /*23b0*/  DADD R4, R4, R6 ;  /* 0x0000000004047229 */ /* 0x008fe20000000006 */
[----:B-1----:R-:W-:Y:S01]  /*23c0*/  VIADD R16, R29, 0xe ;  /* 0x0000000e1d107836 */ /* 0x002fe20000000000 */
[----:B------:R0:W1:Y:S01]  /*23d0*/  LDS.64 R6, [R18] ;  /* 0x0000000012067984 */ /* 0x0000620000000a00 */
[----:B------:R-:W-:-:S03]  /*23e0*/  LEA R2, R2, UR4, 0x3 ;  /* 0x0000000402027c11 */ /* 0x000fc6000f8e18ff */
[----:B------:R-:W-:Y:S02]  /*23f0*/  LOP3.LUT R16, R3, 0x1f, R16, 0xf8, !PT ;  /* 0x0000001f03107812 */ /* 0x000fe400078ef810 */
[----:B------:R-:W-:Y:S01]  /*2400*/  DADD R4, R4, R8 ;  /* 0x0000000004047229 */ /* 0x000fe20000000008 */
[----:B------:R3:W1:Y:S01]  /*2410*/  LDS.64 R8, [R20] ;  /* 0x0000000014087984 */ /* 0x0006620000000a00 */
[----:B0-----:R-:W-:Y:S02]  /*2420*/  IADD3 R18, PT, PT, R29, 0xf, RZ ;  /* 0x0000000f1d127810 */ /* 0x001fe40007ffe0ff */
[----:B------:R-:W-:Y:S02]  /*2430*/  LEA R16, R16, UR4, 0x3 ;  /* 0x0000000410107c11 */ /* 0x000fe4000f8e18ff */
[----:B------:R-:W-:Y:S02]  /*2440*/  LOP3.LUT R18, R3, 0x1f, R18, 0xf8, !PT ;  /* 0x0000001f03127812 */ /* 0x000fe400078ef812 */
[----:B--2---:R-:W-:Y:S01]  /*2450*/  DADD R4, R4, R10 ;  /* 0x0000000004047229 */ /* 0x004fe2000000000a */
[----:B------:R0:W2:Y:S01]  /*2460*/  LDS.64 R10, [R2] ;  /* 0x00000000020a7984 */ /* 0x0000a20000000a00 */
[----:B------:R-:W-:Y:S01]  /*2470*/  LEA R18, R18, UR4, 0x3 ;  /* 0x0000000412127c11 */ /* 0x000fe2000f8e18ff */
[----:B---3--:R-:W-:-:S05]  /*2480*/  VIADD R20, R29, 0x11 ;  /* 0x000000111d147836 */ /* 0x008fca0000000000 */
[----:B----4-:R-:W-:Y:S01]  /*2490*/  DADD R4, R4, R12 ;  /* 0x0000000004047229 */ /* 0x010fe2000000000c */
[----:B------:R-:W-:Y:S01]  /*24a0*/  LOP3.LUT R20, R3, 0x1f, R20, 0xf8, !PT ;  /* 0x0000001f03147812 */ /* 0x000fe200078ef814 */
[----:B------:R3:W4:Y:S01]  /*24b0*/  LDS.64 R12, [R16] ;  /* 0x00000000100c7984 */ /* 0x0007220000000a00 */
[----:B0-----:R-:W-:Y:S02]  /*24c0*/  VIADD R2, R29, 0x12 ;  /* 0x000000121d027836 */ /* 0x001fe40000000000 */
[----:B------:R-:W-:-:S03]  /*24d0*/  LEA R20, R20, UR4, 0x3 ;  /* 0x0000000414147c11 */ /* 0x000fc6000f8e18ff */
[----:B------:R-:W-:Y:S01]  /*24e0*/  DADD R4, R4, R14 ;  /* 0x0000000004047229 */ /* 0x000fe2000000000e */
[----:B------:R-:W-:Y:S01]  /*24f0*/  LOP3.LUT R2, R3, 0x1f, R2, 0xf8, !PT ;  /* 0x0000001f03027812 */ /* 0x000fe200078ef802 */
[----:B------:R0:W4:Y:S01]  /*2500*/  LDS.64 R14, [R18] ;  /* 0x00000000120e7984 */ /* 0x0001220000000a00 */
[----:B---3--:R-:W-:Y:S02]  /*2510*/  VIADD R16, R29, 0x13 ;  /* 0x000000131d107836 */ /* 0x008fe40000000000 */
[----:B------:R-:W-:-:S03]  /*2520*/  LEA R2, R2, UR4, 0x3 ;  /* 0x0000000402027c11 */ /* 0x000fc6000f8e18ff */
[----:B------:R-:W-:Y:S01]  /*2530*/  LOP3.LUT R16, R3, 0x1f, R16, 0xf8, !PT ;  /* 0x0000001f03107812 */ /* 0x000fe200078ef810 */
[----:B-1----:R-:W-:Y:S01]  /*2540*/  DADD R4, R4, R6 ;  /* 0x0000000004047229 */ /* 0x002fe20000000006 */
[----:B0-----:R-:W-:Y:S01]  /*2550*/  IADD3 R18, PT, PT, R29, 0x15, RZ ;  /* 0x000000151d127810 */ /* 0x001fe20007ffe0ff */
[----:B------:R0:W1:Y:S01]  /*2560*/  LDS.64 R6, [R0] ;  /* 0x0000000000067984 */ /* 0x0000620000000a00 */
[----:B------:R-:W-:Y:S02]  /*2570*/  LEA R16, R16, UR4, 0x3 ;  /* 0x0000000410107c11 */ /* 0x000fe4000f8e18ff */
[----:B------:R-:W-:-:S03]  /*2580*/  LOP3.LUT R18, R3, 0x1f, R18, 0xf8, !PT ;  /* 0x0000001f03127812 */ /* 0x000fc600078ef812 */
[----:B------:R-:W-:Y:S01]  /*2590*/  DADD R4, R4, R8 ;  /* 0x0000000004047229 */ /* 0x000fe20000000008 */
[----:B------:R-:W-:Y:S01]  /*25a0*/  LEA R18, R18, UR4, 0x3 ;  /* 0x0000000412127c11 */ /* 0x000fe2000f8e18ff */
[----:B------:R-:W3:Y:S01]  /*25b0*/  LDS.64 R8, [R20] ;  /* 0x0000000014087984 */ /* 0x000ee20000000a00 */
[----:B0-----:R-:W-:-:S05]  /*25c0*/  VIADD R0, R29, 0x14 ;  /* 0x000000141d007836 */ /* 0x001fca0000000000 */
[----:B--2---:R-:W-:Y:S01]  /*25d0*/  DADD R4, R4, R10 ;  /* 0x0000000004047229 */ /* 0x004fe2000000000a */
[----:B------:R-:W-:Y:S01]  /*25e0*/  LOP3.LUT R0, R3, 0x1f, R0, 0xf8, !PT ;  /* 0x0000001f03007812 */ /* 0x000fe200078ef800 */
[----:B------:R0:W2:Y:S03]  /*25f0*/  LDS.64 R10, [R2] ;  /* 0x00000000020a7984 */ /* 0x0000a60000000a00 */
[----:B------:R-:W-:-:S03]  /*2600*/  LEA R0, R0, UR4, 0x3 ;  /* 0x0000000400007c11 */ /* 0x000fc6000f8e18ff */
[----:B----4-:R-:W-:Y:S01]  /*2610*/  DADD R4, R4, R12 ;  /* 0x0000000004047229 */ /* 0x010fe2000000000c */
[----:B------:R4:W2:Y:S01]  /*2620*/  LDS.64 R12, [R16] ;  /* 0x00000000100c7984 */ /* 0x0008a20000000a00 */
[----:B0-----:R-:W-:-:S06]  /*2630*/  VIADD R2, R29, 0x16 ;  /* 0x000000161d027836 */ /* 0x001fcc0000000000 */
[----:B------:R-:W-:Y:S01]  /*2640*/  DADD R4, R4, R14 ;  /* 0x0000000004047229 */ /* 0x000fe2000000000e */
[----:B------:R-:W-:Y:S01]  /*2650*/  LOP3.LUT R2, R3, 0x1f, R2, 0xf8, !PT ;  /* 0x0000001f03027812 */ /* 0x000fe200078ef802 */
[----:B------:R0:W2:Y:S01]  /*2660*/  LDS.64 R14, [R0] ;  /* 0x00000000000e7984 */ /* 0x0000a20000000a00 */
[----:B----4-:R-:W-:Y:S02]  /*2670*/  VIADD R16, R29, 0x17 ;  /* 0x000000171d107836 */ /* 0x010fe40000000000 */
[----:B------:R-:W-:-:S03]  /*2680*/  LEA R2, R2, UR4, 0x3 ;  /* 0x0000000402027c11 */ /* 0x000fc6000f8e18ff */
[----:B------:R-:W-:Y:S01]  /*2690*/  LOP3.LUT R16, R3, 0x1f, R16, 0xf8, !PT ;  /* 0x0000001f03107812 */ /* 0x000fe200078ef810 */
[----:B-1----:R-:W-:Y:S01]  /*26a0*/  DADD R4, R4, R6 ;  /* 0x0000000004047229 */ /* 0x002fe20000000006 */
[----:B0-----:R-:W-:Y:S01]  /*26b0*/  VIADD R0, R29, 0x18 ;  /* 0x000000181d007836 */ /* 0x001fe20000000000 */
[----:B------:R0:W1:Y:S01]  /*26c0*/  LDS.64 R6, [R18] ;  /* 0x0000000012067984 */ /* 0x0000620000000a00 */
[----:B------:R-:W-:-:S03]  /*26d0*/  LEA R16, R16, UR4, 0x3 ;  /* 0x0000000410107c11 */ /* 0x000fc6000f8e18ff */
[----:B------:R-:W-:Y:S02]  /*26e0*/  LOP3.LUT R0, R3, 0x1f, R0, 0xf8, !PT ;  /* 0x0000001f03007812 */ /* 0x000fe400078ef800 */
[----:B---3--:R-:W-:Y:S01]  /*26f0*/  DADD R4, R4, R8 ;  /* 0x0000000004047229 */ /* 0x008fe20000000008 */
[----:B------:R3:W4:Y:S01]  /*2700*/  LDS.64 R8, [R2] ;  /* 0x0000000002087984 */ /* 0x0007220000000a00 */
[----:B0-----:R-:W-:Y:S01]  /*2710*/  VIADD R18, R29, 0x19 ;  /* 0x000000191d127836 */ /* 0x001fe20000000000 */
[----:B------:R-:W-:-:S05]  /*2720*/  LEA R0, R0, UR4, 0x3 ;  /* 0x0000000400007c11 */ /* 0x000fca000f8e18ff */
[----:B--2---:R-:W-:Y:S01]  /*2730*/  DADD R4, R4, R10 ;  /* 0x0000000004047229 */ /* 0x004fe2000000000a */
[----:B------:R-:W-:Y:S01]  /*2740*/  LOP3.LUT R18, R3, 0x1f, R18, 0xf8, !PT ;  /* 0x0000001f03127812 */ /* 0x000fe200078ef812 */
[----:B------:R0:W2:Y:S01]  /*2750*/  LDS.64 R10, [R16] ;  /* 0x00000000100a7984 */ /* 0x0000a20000000a00 */
[----:B---3--:R-:W-:Y:S02]  /*2760*/  IADD3 R2, PT, PT, R29, 0x1a, RZ ;  /* 0x0000001a1d027810 */ /* 0x008fe40007ffe0ff */
[----:B------:R-:W-:Y:S02]  /*2770*/  LEA R18, R18, UR4, 0x3 ;  /* 0x0000000412127c11 */ /* 0x000fe4000f8e18ff */
[----:B------:R-:W-:Y:S01]  /*2780*/  LOP3.LUT R2, R3, 0x1f, R2, 0xf8, !PT ;  /* 0x0000001f03027812 */ /* 0x000fe200078ef802 */
[----:B------:R-:W-:Y:S01]  /*2790*/  DADD R4, R4, R12 ;  /* 0x0000000004047229 */ /* 0x000fe2000000000c */
[----:B------:R3:W2:Y:S01]  /*27a0*/  LDS.64 R12, [R0] ;  /* 0x00000000000c7984 */ /* 0x0006a20000000a00 */
[----:B0-----:R-:W-:Y:S01]  /*27b0*/  VIADD R16, R29, 0x1b ;  /* 0x0000001b1d107836 */ /* 0x001fe20000000000 */
[----:B------:R-:W-:-:S05]  /*27c0*/  LEA R2, R2, UR4, 0x3 ;  /* 0x0000000402027c11 */ /* 0x000fca000f8e18ff */
[----:B------:R-:W-:Y:S01]  /*27d0*/  DADD R4, R4, R14 ;  /* 0x0000000004047229 */ /* 0x000fe2000000000e */
[----:B------:R-:W-:Y:S01]  /*27e0*/  LOP3.LUT R16, R3, 0x1f, R16, 0xf8, !PT ;  /* 0x0000001f03107812 */ /* 0x000fe200078ef810 */
[----:B------:R0:W2:Y:S01]  /*27f0*/  LDS.64 R14, [R18] ;  /* 0x00000000120e7984 */ /* 0x0000a20000000a00 */
[----:B---3--:R-:W-:Y:S02]  /*2800*/  VIADD R0, R29, 0x1c ;  /* 0x0000001c1d007836 */ /* 0x008fe40000000000 */
[----:B------:R-:W-:-:S03]  /*2810*/  LEA R16, R16, UR4, 0x3 ;  /* 0x0000000410107c11 */ /* 0x000fc6000f8e18ff */
[----:B------:R-:W-:Y:S01]  /*2820*/  LOP3.LUT R0, R3, 0x1f, R0, 0xf8, !PT ;  /* 0x0000001f03007812 */ /* 0x000fe200078ef800 */
[----:B-1----:R-:W-:Y:S01]  /*2830*/  DADD R4, R4, R6 ;  /* 0x0000000004047229 */ /* 0x002fe20000000006 */
[----:B0-----:R-:W-:Y:S01]  /*2840*/  VIADD R18, R29, 0x1d ;  /* 0x0000001d1d127836 */ /* 0x001fe20000000000 */
[----:B------:R0:W1:Y:S01]  /*2850*/  LDS.64 R6, [R2] ;  /* 0x0000000002067984 */ /* 0x0000620000000a00 */
[----:B------:R-:W-:-:S03]  /*2860*/  LEA R0, R0, UR4, 0x3 ;  /* 0x0000000400007c11 */ /* 0x000fc6000f8e18ff */
[----:B------:R-:W-:Y:S02]  /*2870*/  LOP3.LUT R18, R3, 0x1f, R18, 0xf8, !PT ;  /* 0x0000001f03127812 */ /* 0x000fe400078ef812 */
[----:B----4-:R-:W-:Y:S01]  /*2880*/  DADD R4, R4, R8 ;  /* 0x0000000004047229 */ /* 0x010fe20000000008 */
[----:B------:R3:W4:Y:S01]  /*2890*/  LDS.64 R8, [R16] ;  /* 0x0000000010087984 */ /* 0x0007220000000a00 */
[----:B0-----:R-:W-:Y:S02]  /*28a0*/  IADD3 R2, PT, PT, R29, 0x1e, RZ ;  /* 0x0000001e1d027810 */ /* 0x001fe40007ffe0ff */
[----:B------:R-:W-:Y:S02]  /*28b0*/  LEA R18, R18, UR4, 0x3 ;  /* 0x0000000412127c11 */ /* 0x000fe4000f8e18ff */
[----:B------:R-:W-:Y:S02]  /*28c0*/  LOP3.LUT R2, R3, 0x1f, R2, 0xf8, !PT ;  /* 0x0000001f03027812 */ /* 0x000fe400078ef802 */
[----:B--2---:R-:W-:Y:S01]  /*28d0*/  DADD R4, R4, R10 ;  /* 0x0000000004047229 */ /* 0x004fe2000000000a */
[----:B------:R0:W2:Y:S01]  /*28e0*/  LDS.64 R10, [R0] ;  /* 0x00000000000a7984 */ /* 0x0000a20000000a00 */
[C---:B---3--:R-:W-:Y:S01]  /*28f0*/  VIADD R16, R29.reuse, 0xffffffff ;  /* 0xffffffff1d107836 */ /* 0x048fe20000000000 */
[----:B------:R-:W-:Y:S01]  /*2900*/  LEA R2, R2, UR4, 0x3 ;  /* 0x0000000402027c11 */ /* 0x000fe2000f8e18ff */
[----:B------:R-:W-:-:S04]  /*2910*/  IMAD R29, R29, UR5, RZ ;  /* 0x000000051d1d7c24 */ /* 0x000fc8000f8e02ff */
[----:B------:R-:W-:Y:S01]  /*2920*/  DADD R4, R4, R12 ;  /* 0x0000000004047229 */ /* 0x000fe2000000000c */
[----:B------:R-:W-:Y:S01]  /*2930*/  LOP3.LUT R16, R3, 0x1f, R16, 0xf8, !PT ;  /* 0x0000001f03107812 */ /* 0x000fe200078ef810 */
[----:B------:R-:W3:Y:S03]  /*2940*/  LDS.64 R12, [R18] ;  /* 0x00000000120c7984 */ /* 0x000ee60000000a00 */
[----:B------:R-:W-:Y:S01]  /*2950*/  LEA R16, R16, UR4, 0x3 ;  /* 0x0000000410107c11 */ /* 0x000fe2000f8e18ff */
[----:B------:R-:W3:Y:S02]  /*2960*/  LDS.64 R2, [R2] ;  /* 0x0000000002027984 */ /* 0x000ee40000000a00 */
[----:B------:R-:W-:Y:S01]  /*2970*/  DADD R4, R4, R14 ;  /* 0x0000000004047229 */ /* 0x000fe2000000000e */
[----:B0-----:R-:W0:Y:S07]  /*2980*/  S2R R0, SR_CTAID.X ;  /* 0x0000000000007919 */ /* 0x001e2e0000002500 */
[----:B-1----:R-:W-:Y:S01]  /*2990*/  DADD R4, R4, R6 ;  /* 0x0000000004047229 */ /* 0x002fe20000000006 */
[----:B------:R-:W1:Y:S07]  /*29a0*/  LDS.64 R6, [R16] ;  /* 0x0000000010067984 */ /* 0x000e6e0000000a00 */
[----:B----4-:R-:W-:Y:S01]  /*29b0*/  DADD R4, R4, R8 ;  /* 0x0000000004047229 */ /* 0x010fe20000000008 */
[----:B------:R-:W4:Y:S07]  /*29c0*/  LDC.64 R8, c[0x0][0x3b8] ;  /* 0x0000ee00ff087b82 */ /* 0x000f2e0000000a00 */
[----:B--2---:R-:W-:-:S08]  /*29d0*/  DADD R4, R4, R10 ;  /* 0x0000000004047229 */ /* 0x004fd0000000000a */
[----:B---3--:R-:W-:Y:S01]  /*29e0*/  DADD R4, R4, R12 ;  /* 0x0000000004047229 */ /* 0x008fe2000000000c */
[----:B0-----:R-:W-:-:S07]  /*29f0*/  IMAD R0, R0, UR5, RZ ;  /* 0x0000000500007c24 */ /* 0x001fce000f8e02ff */
[----:B------:R-:W-:Y:S01]  /*2a00*/  DADD R2, R4, R2 ;  /* 0x0000000004027229 */ /* 0x000fe20000000002 */
[----:B------:R-:W-:-:S04]  /*2a10*/  IMAD.SHL.U32 R5, R0, 0x40, RZ ;  /* 0x0000004000057824 */ /* 0x000fc800078e00ff */
[----:B----4-:R-:W-:-:S03]  /*2a20*/  IMAD.WIDE R4, R5, 0x8, R8 ;  /* 0x0000000805047825 */ /* 0x010fc600078e0208 */
[----:B-1----:R-:W-:Y:S01]  /*2a30*/  DADD R2, R2, R6 ;  /* 0x0000000002027229 */ /* 0x002fe20000000006 */
[----:B------:R-:W-:-:S07]  /*2a40*/  IMAD.WIDE R4, R29, 0x8, R4 ;  /* 0x000000081d047825 */ /* 0x000fce00078e0204 */
[----:B------:R-:W-:-:S07]  /*2a50*/  DMUL R2, R2, UR6 ;  /* 0x0000000602027c28 */ /* 0x000fce0008000000 */
[----:B------:R-:W-:Y:S01]  /*2a60*/  REDG.E.ADD.F64.RN.STRONG.GPU desc[UR16][R4.64], R2 ;  /* 0x00000002040079a6 */ /* 0x000fe2000c12ff10 */
[----:B------:R-:W-:Y:S05]  /*2a70*/  EXIT ;  /* 0x000000000000794d */ /* 0x000fea0003800000 */
.L_x_9:
[----:B------:R-:W-:-:S00]  /*2a80*/  BRA `(.L_x_9) ;  /* 0xfffffffc00fc7947 */ /* 0x000fc0000383ffff */
[----:B------:R-:W-:-:S00]  /*2a90*/  NOP ;  /* 0x0000000000007918 */ /* 0x000fc00000000000 */
        /* <DEDUP_REMOVED lines=14> */
.L_x_26:


//--------------------- .text._Z17syhemvl_generic_dIdLi64ELi64ELi4ELi8EEviT_PS0_iS1_iS0_S1_ii --------------------------
	.section	.text._Z17syhemvl_generic_dIdLi64ELi64ELi4ELi8EEviT_PS0_iS1_iS0_S1_ii,"ax",@progbits
	.align	128
        .global         _Z17syhemvl_generic_dIdLi64ELi64ELi4ELi8EEviT_PS0_iS1_iS0_S1_ii
        .type           _Z17syhemvl_generic_dIdLi64ELi64ELi4ELi8EEviT_PS0_iS1_iS0_S1_ii,@function
        .size           _Z17syhemvl_generic_dIdLi64ELi64ELi4ELi8EEviT_PS0_iS1_iS0_S1_ii,(.L_x_27 - _Z17syhemvl_generic_dIdLi64ELi64ELi4ELi8EEviT_PS0_iS1_iS0_S1_ii)
        .other          _Z17syhemvl_generic_dIdLi64ELi64ELi4ELi8EEviT_PS0_iS1_iS0_S1_ii,@"STO_CUDA_ENTRY STV_DEFAULT"
_Z17syhemvl_generic_dIdLi64ELi64ELi4ELi8EEviT_PS0_iS1_iS0_S1_ii:
.text._Z17syhemvl_generic_dIdLi64ELi64ELi4ELi8EEviT_PS0_iS1_iS0_S1_ii:
[----:B------:R-:W-:Y:S01]  /*0000*/  LDC R1, c[0x0][0x37c] ;  /* 0x0000df00ff017b82 */ /* 0x000fe20000000800 */
[----:B------:R-:W0:Y:S07]  /*0010*/  S2R R12, SR_CTAID.X ;  /* 0x00000000000c7919 */ /* 0x000e2e0000002500 */
[----:B------:R-:W1:Y:S01]  /*0020*/  LDC R2, c[0x0][0x398] ;  /* 0x0000e600ff027b82 */ /* 0x000e620000000800 */
[----:B------:R-:W2:Y:S01]  /*0030*/  LDCU UR4, c[0x0][0x370] ;  /* 0x00006e00ff0477ac */ /* 0x000ea20008000800 */
[----:B------:R-:W3:Y:S01]  /*0040*/  S2R R0, SR_TID.X ;  /* 0x0000000000007919 */ /* 0x000ee20000002100 */
[----:B------:R-:W4:Y:S01]  /*0050*/  LDCU UR13, c[0x0][0x3c0] ;  /* 0x00007800ff0d77ac */ /* 0x000f220008000800 */
[----:B------:R-:W3:Y:S04]  /*0060*/  S2R R3, SR_TID.Y ;  /* 0x0000000000037919 */ /* 0x000ee80000002200 */
[----:B------:R-:W5:Y:S01]  /*0070*/  LDC.64 R10, c[0x0][0x3b8] ;  /* 0x0000ee00ff0a7b82 */ /* 0x000f620000000a00 */
[----:B------:R-:W5:Y:S01]  /*0080*/  LDCU.64 UR10, c[0x0][0x390] ;  /* 0x00007200ff0a77ac */ /* 0x000f620008000a00 */
[----:B------:R-:W4:Y:S06]  /*0090*/  LDCU UR12, c[0x0][0x3a8] ;  /* 0x00007500ff0c77ac */ /* 0x000f2c0008000800 */
[----:B------:R-:W4:Y:S01]  /*00a0*/  S2UR UR7, SR_CgaCtaId ;  /* 0x00000000000779c3 */ /* 0x000f220000008800 */
[----:B------:R-:W-:Y:S01]  /*00b0*/  UMOV UR5, 0x400 ;  /* 0x0000040000057882 */ /* 0x000fe20000000000 */
[----:B------:R-:W1:Y:S01]  /*00c0*/  LDCU.64 UR8, c[0x0][0x358] ;  /* 0x00006b00ff0877ac */ /* 0x000e620008000a00 */
[----:B--2---:R-:W-:-:S05]  /*00d0*/  UIADD3 UR4, UPT, UPT, UR4, -0x1, URZ ;  /* 0xffffffff04047890 */ /* 0x004fca000fffe0ff */
[----:B------:R-:W2:Y:S01]  /*00e0*/  LDC.64 R6, c[0x0][0x3a0] ;  /* 0x0000e800ff067b82 */ /* 0x000ea20000000a00 */
[C---:B0-----:R-:W-:Y:S02]  /*00f0*/  SHF.L.U32 R5, R12.reuse, 0x6, RZ ;  /* 0x000000060c057819 */ /* 0x041fe400000006ff */
[----:B------:R-:W-:-:S03]  /*0100*/  ISETP.NE.AND P0, PT, R12, UR4, PT ;  /* 0x000000040c007c0c */ /* 0x000fc6000bf05270 */
[-C--:B-1----:R-:W-:Y:S02]  /*0110*/  IMAD R4, R5, R2.reuse, R5 ;  /* 0x0000000205047224 */ /* 0x082fe400078e0205 */
[----:B---3--:R-:W-:Y:S01]  /*0120*/  IMAD R9, R3, R2, R0 ;  /* 0x0000000203097224 */ /* 0x008fe200078e0200 */
[----:B----4-:R-:W-:-:S04]  /*0130*/  ULEA UR6, UR7, UR5, 0x18 ;  /* 0x0000000507067291 */ /* 0x010fc8000f8ec0ff */
[----:B------:R-:W-:Y:S02]  /*0140*/  SHF.R.S32.HI R13, RZ, 0x1f, R9 ;  /* 0x0000001fff0d7819 */ /* 0x000fe40000011409 */
[C---:B------:R-:W-:Y:S01]  /*0150*/  IADD3 R8, P1, PT, R4.reuse, R9, RZ ;  /* 0x0000000904087210 */ /* 0x040fe20007f3e0ff */
[C---:B------:R-:W-:Y:S02]  /*0160*/  IMAD R9, R5.reuse, UR13, RZ ;  /* 0x0000000d05097c24 */ /* 0x040fe4000f8e02ff */
[----:B------:R-:W-:Y:S01]  /*0170*/  IMAD R5, R5, UR12, RZ ;  /* 0x0000000c05057c24 */ /* 0x000fe2000f8e02ff */
[----:B------:R-:W-:Y:S01]  /*0180*/  LEA.HI.X.SX32 R13, R4, R13, 0x1, P1 ;  /* 0x0000000d040d7211 */ /* 0x000fe200008f0eff */
[----:B-----5:R-:W-:Y:S01]  /*0190*/  IMAD.WIDE R10, R9, 0x8, R10 ;  /* 0x00000008090a7825 */ /* 0x020fe200078e020a */
[----:B------:R-:W-:-:S03]  /*01a0*/  LEA R12, P1, R8, UR10, 0x3 ;  /* 0x0000000a080c7c11 */ /* 0x000fc6000f8218ff */
[----:B------:R-:W-:Y:S01]  /*01b0*/  IMAD R4, R3, 0x40, R0 ;  /* 0x0000004003047824 */ /* 0x000fe200078e0200 */
[----:B------:R-:W-:Y:S01]  /*01c0*/  LEA.HI.X R13, R8, UR11, R13, 0x3, P1 ;  /* 0x0000000b080d7c11 */ /* 0x000fe200088f1c0d */
[----:B------:R-:W-:Y:S02]  /*01d0*/  IMAD R9, R0, UR13, RZ ;  /* 0x0000000d00097c24 */ /* 0x000fe4000f8e02ff */
[----:B--2---:R-:W-:Y:S01]  /*01e0*/  IMAD.WIDE R6, R5, 0x8, R6 ;  /* 0x0000000805067825 */ /* 0x004fe200078e0206 */
[----:B------:R-:W-:-:S03]  /*01f0*/  LEA R5, R4, UR6, 0x3 ;  /* 0x0000000604057c11 */ /* 0x000fc6000f8e18ff */
[----:B------:R-:W-:Y:S01]  /*0200*/  IMAD.WIDE R10, R9, 0x8, R10 ;  /* 0x00000008090a7825 */ /* 0x000fe200078e020a */
[----:B------:R-:W-:Y:S06]  /*0210*/  @P0 BRA `(.L_x_10) ;  /* 0x0000000000b00947 */ /* 0x000fec0003800000 */
[----:B------:R-:W-:Y:S01]  /*0220*/  ISETP.NE.AND P1, PT, R3, RZ, PT ;  /* 0x000000ff0300720c */ /* 0x000fe20003f25270 */
[----:B------:R-:W-:Y:S01]  /*0230*/  BSSY.RECONVERGENT B0, `(.L_x_11) ;  /* 0x0000015000007945 */ /* 0x000fe20003800200 */
[----:B------:R-:W-:-:S11]  /*0240*/  CS2R R8, SRZ ;  /* 0x0000000000087805 */ /* 0x000fd6000001ff00 */
[----:B------:R-:W-:Y:S05]  /*0250*/  @P1 BRA `(.L_x_12) ;  /* 0x0000000000481947 */ /* 0x000fea0003800000 */
[----:B------:R-:W0:Y:S02]  /*0260*/  LDCU UR4, c[0x0][0x3c4] ;  /* 0x00007880ff0477ac */ /* 0x000e240008000800 */
[----:B0-----:R-:W-:-:S13]  /*0270*/  ISETP.GE.AND P2, PT, R0, UR4, PT ;  /* 0x0000000400007c0c */ /* 0x001fda000bf46270 */
[----:B------:R-:W-:Y:S05]  /*0280*/  @P2 BRA `(.L_x_13) ;  /* 0x00000000002c2947 */ /* 0x000fea0003800000 */
[----:B------:R-:W-:Y:S01]  /*0290*/  IMAD R9, R0, UR12, RZ ;  /* 0x0000000c00097c24 */ /* 0x000fe2000f8e02ff */
[----:B------:R-:W-:Y:S01]  /*02a0*/  UIADD3 UR4, UPT, UPT, UR5, 0x8000, URZ ;  /* 0x0000800005047890 */ /* 0x000fe2000fffe0ff */
[----:B------:R-:W0:Y:S02]  /*02b0*/  LDCU.64 UR10, c[0x0][0x3b0] ;  /* 0x00007600ff0a77ac */ /* 0x000e240008000a00 */
[----:B------:R-:W-:Y:S02]  /*02c0*/  IMAD.WIDE R6, R9, 0x8, R6 ;  /* 0x0000000809067825 */ /* 0x000fe400078e0206 */
[----:B------:R-:W0:Y:S04]  /*02d0*/  LDG.E.64 R8, desc[UR8][R10.64] ;  /* 0x000000080a087981 */ /* 0x000e28000c1e1b00 */
[----:B------:R-:W2:Y:S01]  /*02e0*/  LDG.E.64 R6, desc[UR8][R6.64] ;  /* 0x0000000806067981 */ /* 0x000ea2000c1e1b00 */
[----:B------:R-:W-:-:S06]  /*02f0*/  ULEA UR4, UR7, UR4, 0x18 ;  /* 0x0000000407047291 */ /* 0x000fcc000f8ec0ff */
[----:B------:R-:W-:-:S05]  /*0300*/  LEA R15, R0, UR4, 0x3 ;  /* 0x00000004000f7c11 */ /* 0x000fca000f8e18ff */
[----:B--2---:R1:W-:Y:S01]  /*0310*/  STS.64 [R15], R6 ;  /* 0x000000060f007388 */ /* 0x0043e20000000a00 */
[----:B0-----:R-:W-:Y:S01]  /*0320*/  DMUL R8, R8, UR10 ;  /* 0x0000000a08087c28 */ /* 0x001fe20008000000 */
[----:B------:R-:W-:Y:S10]  /*0330*/  BRA `(.L_x_12) ;  /* 0x0000000000107947 */ /* 0x000ff40003800000 */
.L_x_13:
[----:B------:R-:W-:-:S04]  /*0340*/  UIADD3 UR4, UPT, UPT, UR5, 0x8000, URZ ;  /* 0x0000800005047890 */ /* 0x000fc8000fffe0ff */
[----:B------:R-:W-:-:S06]  /*0350*/  ULEA UR4, UR7, UR4, 0x18 ;  /* 0x0000000407047291 */ /* 0x000fcc000f8ec0ff */
[----:B------:R-:W-:-:S05]  /*0360*/  LEA R6, R0, UR4, 0x3 ;  /* 0x0000000400067c11 */ /* 0x000fca000f8e18ff */
[----:B------:R0:W-:Y:S02]  /*0370*/  STS.64 [R6], RZ ;  /* 0x000000ff06007388 */ /* 0x0001e40000000a00 */
.L_x_12:
[----:B------:R-:W-:Y:S05]  /*0380*/  BSYNC.RECONVERGENT B0 ;  /* 0x0000000000007941 */ /* 0x000fea0003800200 */
.L_x_11:
[----:B------:R-:W2:Y:S01]  /*0390*/  LDCU UR4, c[0x0][0x3c4] ;  /* 0x00007880ff0477ac */ /* 0x000ea20008000800 */
[----:B------:R3:W-:Y:S04]  /*03a0*/  STS.64 [R5], RZ ;  /* 0x000000ff05007388 */ /* 0x0007e80000000a00 */
[----:B------:R3:W-:Y:S04]  /*03b0*/  STS.64 [R5+0x800], RZ ;  /* 0x000800ff05007388 */ /* 0x0007e80000000a00 */
[----:B------:R3:W-:Y:S04]  /*03c0*/  STS.64 [R5+0x1000], RZ ;  /* 0x001000ff05007388 */ /* 0x0007e80000000a00 */
[----:B------:R3:W-:Y:S04]  /*03d0*/  STS.64 [R5+0x1800], RZ ;  /* 0x001800ff05007388 */ /* 0x0007e80000000a00 */
[----:B------:R3:W-:Y:S01]  /*03e0*/  STS.64 [R5+0x2000], RZ ;  /* 0x002000ff05007388 */ /* 0x0007e20000000a00 */
[----:B--2---:R-:W-:-:S03]  /*03f0*/  ISETP.GE.AND P2, PT, R0, UR4, PT ;  /* 0x0000000400007c0c */ /* 0x004fc6000bf46270 */
[----:B------:R3:W-:Y:S04]  /*0400*/  STS.64 [R5+0x2800], RZ ;  /* 0x002800ff05007388 */ /* 0x0007e80000000a00 */
        /* <DEDUP_REMOVED lines=9> */
[----:B------:R3:W-:Y:S01]  /*04a0*/  STS.64 [R5+0x7800], RZ ;  /* 0x007800ff05007388 */ /* 0x0007e20000000a00 */
[----:B------:R-:W-:Y:S06]  /*04b0*/  BAR.SYNC.DEFER_BLOCKING 0x0 ;  /* 0x0000000000007b1d */ /* 0x000fec0000010000 */
[----:B------:R-:W-:Y:S05]  /*04c0*/  @P2 EXIT ;  /* 0x000000000000294d */ /* 0x000fea0003800000 */
[----:B------:R-:W-:Y:S05]  /*04d0*/  BRA `(.L_x_14) ;  /* 0x00000000003c7947 */ /* 0x000fea0003800000 */
.L_x_10:
[----:B------:R-:W-:Y:S01]  /*04e0*/  ISETP.NE.AND P1, PT, R3, RZ, PT ;  /* 0x000000ff0300720c */ /* 0x000fe20003f25270 */
[----:B------:R-:W-:Y:S01]  /*04f0*/  BSSY.RECONVERGENT B0, `(.L_x_14) ;  /* 0x000000d000007945 */ /* 0x000fe20003800200 */
[----:B------:R-:W-:-:S11]  /*0500*/  CS2R R8, SRZ ;  /* 0x0000000000087805 */ /* 0x000fd6000001ff00 */
        /* <DEDUP_REMOVED lines=10> */
[----:B0-----:R-:W-:-:S11]  /*05b0*/  DMUL R8, R8, UR10 ;  /* 0x0000000a08087c28 */ /* 0x001fd60008000000 */
.L_x_15:
[----:B------:R-:W-:Y:S05]  /*05c0*/  BSYNC.RECONVERGENT B0 ;  /* 0x0000000000007941 */ /* 0x000fea0003800200 */
.L_x_14:
[----:B------:R-:W-:Y:S04]  /*05d0*/  BSSY.RECONVERGENT B0, `(.L_x_16) ;  /* 0x00000c7000007945 */ /* 0x000fe80003800200 */
[----:B------:R-:W-:Y:S05]  /*05e0*/  @P0 BRA `(.L_x_17) ;  /* 0x0000000800540947 */ /* 0x000fea0003800000 */
[----:B01----:R-:W0:Y:S01]  /*05f0*/  LDC R6, c[0x0][0x3c4] ;  /* 0x0000f100ff067b82 */ /* 0x003e220000000800 */
[----:B------:R-:W-:Y:S02]  /*0600*/  MOV R22, RZ ;  /* 0x000000ff00167202 */ /* 0x000fe40000000f00 */
[----:B0-----:R-:W-:Y:S02]  /*0610*/  ISETP.GE.AND P2, PT, R6, 0x4, PT ;  /* 0x000000040600780c */ /* 0x001fe40003f46270 */
[----:B------:R-:W-:-:S04]  /*0620*/  SHF.R.S32.HI R7, RZ, 0x1f, R6 ;  /* 0x0000001fff077819 */ /* 0x000fc80000011406 */
[----:B------:R-:W-:-:S07]  /*0630*/  LEA.HI R7, R7, R6, RZ, 0x2 ;  /* 0x0000000607077211 */ /* 0x000fce00078f10ff */
[----:B------:R-:W-:Y:S05]  /*0640*/  @!P2 BRA `(.L_x_18) ;  /* 0x000000080010a947 */ /* 0x000fea0003800000 */
[----:B------:R-:W-:Y:S01]  /*0650*/  SHF.R.S32.HI R22, RZ, 0x2, R7 ;  /* 0x00000002ff167819 */ /* 0x000fe20000011407 */
[----:B------:R-:W-:Y:S01]  /*0660*/  IMAD.MOV.U32 R25, RZ, RZ, RZ ;  /* 0x000000ffff197224 */ /* 0x000fe200078e00ff */
[----:B------:R-:W-:Y:S02]  /*0670*/  SHF.L.U32 R24, R2, 0x2, RZ ;  /* 0x0000000202187819 */ /* 0x000fe400000006ff */
[C---:B------:R-:W-:Y:S01]  /*0680*/  LOP3.LUT R23, R22.reuse, 0xf, RZ, 0xc0, !PT ;  /* 0x0000000f16177812 */ /* 0x040fe200078ec0ff */
[----:B------:R-:W-:-:S03]  /*0690*/  VIADD R14, R22, 0xffffffff ;  /* 0xffffffff160e7836 */ /* 0x000fc60000000000 */
[----:B------:R-:W-:Y:S02]  /*06a0*/  ISETP.NE.AND P2, PT, R23, RZ, PT ;  /* 0x000000ff1700720c */ /* 0x000fe40003f45270 */
[----:B------:R-:W-:-:S13]  /*06b0*/  ISETP.GE.U32.AND P3, PT, R14, 0xf, PT ;  /* 0x0000000f0e00780c */ /* 0x000fda0003f66070 */
[----:B------:R-:W-:Y:S05]  /*06c0*/  @!P3 BRA `(.L_x_19) ;  /* 0x0000000000e8b947 */ /* 0x000fea0003800000 */
[----:B------:R-:W-:Y:S01]  /*06d0*/  LEA R27, R4, UR6, 0x3 ;  /* 0x00000006041b7c11 */ /* 0x000fe2000f8e18ff */
[----:B------:R-:W-:Y:S01]  /*06e0*/  HFMA2 R29, -RZ, RZ, 0, 0 ;  /* 0x00000000ff1d7431 */ /* 0x000fe200000001ff */
[----:B------:R-:W-:-:S03]  /*06f0*/  LOP3.LUT R25, R22, 0x1ffffff0, RZ, 0xc0, !PT ;  /* 0x1ffffff016197812 */ /* 0x000fc600078ec0ff */
[----:B------:R-:W-:Y:S01]  /*0700*/  VIADD R27, R27, 0x4000 ;  /* 0x000040001b1b7836 */ /* 0x000fe20000000000 */
[----:B------:R-:W-:-:S07]  /*0710*/  IADD3 R26, PT, PT, -R25, RZ, RZ ;  /* 0x000000ff191a7210 */ /* 0x000fce0007ffe1ff */
.L_x_20:
[----:B------:R-:W-:-:S05]  /*0720*/  IMAD.WIDE R14, R29, 0x8, R12 ;  /* 0x000000081d0e7825 */ /* 0x000fca00078e020c */
[----:B------:R0:W2:Y:S02]  /*0730*/  LDG.E.64 R16, desc[UR8][R14.64] ;  /* 0x000000080e107981 */ /* 0x0000a4000c1e1b00 */
[----:B0-----:R-:W-:-:S05]  /*0740*/  IMAD.WIDE R14, R24, 0x8, R14 ;  /* 0x00000008180e7825 */ /* 0x001fca00078e020e */
[----:B------:R-:W4:Y:S01]  /*0750*/  LDG.E.64 R18, desc[UR8][R14.64] ;  /* 0x000000080e127981 */ /* 0x000f22000c1e1b00 */
[----:B------:R-:W-:-:S05]  /*0760*/  IMAD.WIDE R20, R24, 0x8, R14 ;  /* 0x0000000818147825 */ /* 0x000fca00078e020e */
[----:B------:R0:W5:Y:S02]  /*0770*/  LDG.E.64 R14, desc[UR8][R20.64] ;  /* 0x00000008140e7981 */ /* 0x000164000c1e1b00 */
[C---:B0-----:R-:W-:Y:S02]  /*0780*/  IMAD.WIDE R20, R24.reuse, 0x8, R20 ;  /* 0x0000000818147825 */ /* 0x041fe400078e0214 */
[----:B--2---:R0:W-:Y:S02]  /*0790*/  STS.64 [R27+-0x4000], R16 ;  /* 0xffc000101b007388 */ /* 0x0041e40000000a00 */
[C---:B0-----:R-:W-:Y:S02]  /*07a0*/  IMAD.WIDE R16, R24.reuse, 0x8, R20 ;  /* 0x0000000818107825 */ /* 0x041fe400078e0214 */
[----:B----4-:R0:W-:Y:S04]  /*07b0*/  STS.64 [R27+-0x3800], R18 ;  /* 0xffc800121b007388 */ /* 0x0101e80000000a00 */
[----:B0-----:R-:W2:Y:S04]  /*07c0*/  LDG.E.64 R18, desc[UR8][R20.64] ;  /* 0x0000000814127981 */ /* 0x001ea8000c1e1b00 */
[----:B-----5:R0:W-:Y:S04]  /*07d0*/  STS.64 [R27+-0x3000], R14 ;  /* 0xffd0000e1b007388 */ /* 0x0201e80000000a00 */
[----:B------:R1:W4:Y:S02]  /*07e0*/  LDG.E.64 R20, desc[UR8][R16.64] ;  /* 0x0000000810147981 */ /* 0x000324000c1e1b00 */
[----:B-1----:R-:W-:-:S05]  /*07f0*/  IMAD.WIDE R16, R24, 0x8, R16 ;  /* 0x0000000818107825 */ /* 0x002fca00078e0210 */
[----:B0-----:R0:W5:Y:S02]  /*0800*/  LDG.E.64 R14, desc[UR8][R16.64] ;  /* 0x00000008100e7981 */ /* 0x001164000c1e1b00 */
[C---:B0-----:R-:W-:Y:S02]  /*0810*/  IMAD.WIDE R16, R24.reuse, 0x8, R16 ;  /* 0x0000000818107825 */ /* 0x041fe400078e0210 */
[----:B--2---:R0:W-:Y:S04]  /*0820*/  STS.64 [R27+-0x2800], R18 ;  /* 0xffd800121b007388 */ /* 0x0041e80000000a00 */
[----:B----4-:R1:W-:Y:S01]  /*0830*/  STS.64 [R27+-0x2000], R20 ;  /* 0xffe000141b007388 */ /* 0x0103e20000000a00 */
[----:B0-----:R-:W-:-:S03]  /*0840*/  IMAD.WIDE R18, R24, 0x8, R16 ;  /* 0x0000000818127825 */ /* 0x001fc600078e0210 */
[----:B-1----:R-:W2:Y:S04]  /*0850*/  LDG.E.64 R20, desc[UR8][R16.64] ;  /* 0x0000000810147981 */ /* 0x002ea8000c1e1b00 */
[----:B-----5:R0:W-:Y:S04]  /*0860*/  STS.64 [R27+-0x1800], R14 ;  /* 0xffe8000e1b007388 */ /* 0x0201e80000000a00 */
[----:B0-----:R0:W4:Y:S02]  /*0870*/  LDG.E.64 R14, desc[UR8][R18.64] ;  /* 0x00000008120e7981 */ /* 0x001124000c1e1b00 */
[----:B0-----:R-:W-:-:S05]  /*0880*/  IMAD.WIDE R18, R24, 0x8, R18 ;  /* 0x0000000818127825 */ /* 0x001fca00078e0212 */
[----:B------:R0:W5:Y:S02]  /*0890*/  LDG.E.64 R16, desc[UR8][R18.64] ;  /* 0x0000000812107981 */ /* 0x000164000c1e1b00 */
[C---:B0-----:R-:W-:Y:S02]  /*08a0*/  IMAD.WIDE R18, R24.reuse, 0x8, R18 ;  /* 0x0000000818127825 */ /* 0x041fe400078e0212 */
[----:B--2---:R0:W-:Y:S02]  /*08b0*/  STS.64 [R27+-0x1000], R20 ;  /* 0xfff000141b007388 */ /* 0x0041e40000000a00 */
[C---:B0-----:R-:W-:Y:S02]  /*08c0*/  IMAD.WIDE R20, R24.reuse, 0x8, R18 ;  /* 0x0000000818147825 */ /* 0x041fe400078e0212 */
[----:B----4-:R0:W-:Y:S04]  /*08d0*/  STS.64 [R27+-0x800], R14 ;  /* 0xfff8000e1b007388 */ /* 0x0101e80000000a00 */
[----:B0-----:R-:W2:Y:S04]  /*08e0*/  LDG.E.64 R14, desc[UR8][R18.64] ;  /* 0x00000008120e7981 */ /* 0x001ea8000c1e1b00 */
[----:B-----5:R0:W-:Y:S04]  /*08f0*/  STS.64 [R27], R16 ;  /* 0x000000101b007388 */ /* 0x0201e80000000a00 */
[----:B0-----:R0:W4:Y:S02]  /*0900*/  LDG.E.64 R16, desc[UR8][R20.64] ;  /* 0x0000000814107981 */ /* 0x001124000c1e1b00 */
[----:B0-----:R-:W-:-:S05]  /*0910*/  IMAD.WIDE R20, R24, 0x8, R20 ;  /* 0x0000000818147825 */ /* 0x001fca00078e0214 */
[----:B------:R-:W5:Y:S04]  /*0920*/  LDG.E.64 R18, desc[UR8][R20.64] ;  /* 0x0000000814127981 */ /* 0x000f68000c1e1b00 */
[----:B--2---:R0:W-:Y:S02]  /*0930*/  STS.64 [R27+0x800], R14 ;  /* 0x0008000e1b007388 */ /* 0x0041e40000000a00 */
[C---:B0-----:R-:W-:Y:S02]  /*0940*/  IMAD.WIDE R14, R24.reuse, 0x8, R20 ;  /* 0x00000008180e7825 */ /* 0x041fe400078e0214 */
[----:B----4-:R0:W-:Y:S02]  /*0950*/  STS.64 [R27+0x1000], R16 ;  /* 0x001000101b007388 */ /* 0x0101e40000000a00 */
[----:B0-----:R-:W-:-:S02]  /*0960*/  IMAD.WIDE R16, R24, 0x8, R14 ;  /* 0x0000000818107825 */ /* 0x001fc400078e020e */
[----:B------:R-:W2:Y:S04]  /*0970*/  LDG.E.64 R14, desc[UR8][R14.64] ;  /* 0x000000080e0e7981 */ /* 0x000ea8000c1e1b00 */
[----:B-----5:R0:W-:Y:S02]  /*0980*/  STS.64 [R27+0x1800], R18 ;  /* 0x001800121b007388 */ /* 0x0201e40000000a00 */
[C---:B0-----:R-:W-:Y:S02]  /*0990*/  IMAD.WIDE R18, R24.reuse, 0x8, R16 ;  /* 0x0000000818127825 */ /* 0x041fe400078e0210 */
[----:B------:R-:W4:Y:S02]  /*09a0*/  LDG.E.64 R16, desc[UR8][R16.64] ;  /* 0x0000000810107981 */ /* 0x000f24000c1e1b00 */
[----:B------:R-:W-:-:S02]  /*09b0*/  IMAD.WIDE R20, R24, 0x8, R18 ;  /* 0x0000000818147825 */ /* 0x000fc400078e0212 */
[----:B------:R-:W5:Y:S04]  /*09c0*/  LDG.E.64 R18, desc[UR8][R18.64] ;  /* 0x0000000812127981 */ /* 0x000f68000c1e1b00 */
[----:B------:R-:W3:Y:S01]  /*09d0*/  LDG.E.64 R20, desc[UR8][R20.64] ;  /* 0x0000000814147981 */ /* 0x000ee2000c1e1b00 */
[----:B------:R-:W-:-:S05]  /*09e0*/  VIADD R26, R26, 0x10 ;  /* 0x000000101a1a7836 */ /* 0x000fca0000000000 */
[----:B------:R-:W-:Y:S02]  /*09f0*/  ISETP.NE.AND P3, PT, R26, RZ, PT ;  /* 0x000000ff1a00720c */ /* 0x000fe40003f65270 */
[----:B------:R-:W-:Y:S01]  /*0a00*/  LEA R29, R2, R29, 0x6 ;  /* 0x0000001d021d7211 */ /* 0x000fe200078e30ff */
[----:B--2---:R-:W-:Y:S04]  /*0a10*/  STS.64 [R27+0x2000], R14 ;  /* 0x0020000e1b007388 */ /* 0x004fe80000000a00 */
[----:B----4-:R-:W-:Y:S04]  /*0a20*/  STS.64 [R27+0x2800], R16 ;  /* 0x002800101b007388 */ /* 0x010fe80000000a00 */
[----:B-----5:R-:W-:Y:S04]  /*0a30*/  STS.64 [R27+0x3000], R18 ;  /* 0x003000121b007388 */ /* 0x020fe80000000a00 */
[----:B---3--:R0:W-:Y:S02]  /*0a40*/  STS.64 [R27+0x3800], R20 ;  /* 0x003800141b007388 */ /* 0x0081e40000000a00 */
[----:B0-----:R-:W-:Y:S01]  /*0a50*/  VIADD R27, R27, 0x8000 ;  /* 0x000080001b1b7836 */ /* 0x001fe20000000000 */
[----:B------:R-:W-:Y:S06]  /*0a60*/  @P3 BRA `(.L_x_20) ;  /* 0xfffffffc002c3947 */ /* 0x000fec000383ffff */
.L_x_19:
[----:B------:R-:W-:Y:S05]  /*0a70*/  @!P2 BRA `(.L_x_18) ;  /* 0x000000040004a947 */ /* 0x000fea0003800000 */
[----:B------:R-:W-:Y:S02]  /*0a80*/  ISETP.GE.U32.AND P2, PT, R23, 0x8, PT ;  /* 0x000000081700780c */ /* 0x000fe40003f46070 */
[----:B------:R-:W-:-:S04]  /*0a90*/  LOP3.LUT R28, R22, 0x7, RZ, 0xc0, !PT ;  /* 0x00000007161c7812 */ /* 0x000fc800078ec0ff */
[----:B------:R-:W-:-:S07]  /*0aa0*/  ISETP.NE.AND P3, PT, R28, RZ, PT ;  /* 0x000000ff1c00720c */ /* 0x000fce0003f65270 */
[----:B------:R-:W-:Y:S06]  /*0ab0*/  @!P2 BRA `(.L_x_21) ;  /* 0x00000000006ca947 */ /* 0x000fec0003800000 */
[----:B------:R-:W-:-:S04]  /*0ac0*/  IMAD R21, R24, R25, RZ ;  /* 0x0000001918157224 */ /* 0x000fc800078e02ff */
[----:B------:R-:W-:-:S05]  /*0ad0*/  IMAD.WIDE R20, R21, 0x8, R12 ;  /* 0x0000000815147825 */ /* 0x000fca00078e020c */
[----:B------:R-:W2:Y:S01]  /*0ae0*/  LDG.E.64 R26, desc[UR8][R20.64] ;  /* 0x00000008141a7981 */ /* 0x000ea2000c1e1b00 */
[----:B------:R-:W-:-:S04]  /*0af0*/  IMAD.WIDE R18, R24, 0x8, R20 ;  /* 0x0000000818127825 */ /* 0x000fc800078e0214 */
[C---:B------:R-:W-:Y:S01]  /*0b00*/  IMAD.WIDE R14, R24.reuse, 0x8, R18 ;  /* 0x00000008180e7825 */ /* 0x040fe200078e0212 */
[----:B------:R-:W4:Y:S03]  /*0b10*/  LDG.E.64 R20, desc[UR8][R18.64] ;  /* 0x0000000812147981 */ /* 0x000f26000c1e1b00 */
[C---:B------:R-:W-:Y:S01]  /*0b20*/  IMAD.WIDE R16, R24.reuse, 0x8, R14 ;  /* 0x0000000818107825 */ /* 0x040fe200078e020e */
[----:B------:R-:W5:Y:S04]  /*0b30*/  LDG.E.64 R18, desc[UR8][R14.64] ;  /* 0x000000080e127981 */ /* 0x000f68000c1e1b00 */
[----:B------:R0:W3:Y:S01]  /*0b40*/  LDG.E.64 R14, desc[UR8][R16.64] ;  /* 0x00000008100e7981 */ /* 0x0000e2000c1e1b00 */
[----:B------:R-:W-:Y:S01]  /*0b50*/  LEA R23, R25, R5, 0xb ;  /* 0x0000000519177211 */ /* 0x000fe200078e58ff */
[----:B0-----:R-:W-:-:S04]  /*0b60*/  IMAD.WIDE R16, R24, 0x8, R16 ;  /* 0x0000000818107825 */ /* 0x001fc800078e0210 */
[----:B--2---:R-:W-:Y:S04]  /*0b70*/  STS.64 [R23], R26 ;  /* 0x0000001a17007388 */ /* 0x004fe80000000a00 */
[----:B----4-:R0:W-:Y:S04]  /*0b80*/  STS.64 [R23+0x800], R20 ;  /* 0x0008001417007388 */ /* 0x0101e80000000a00 */
[----:B-----5:R1:W-:Y:S01]  /*0b90*/  STS.64 [R23+0x1000], R18 ;  /* 0x0010001217007388 */ /* 0x0203e20000000a00 */
[----:B0-----:R-:W-:-:S03]  /*0ba0*/  IMAD.WIDE R20, R24, 0x8, R16 ;  /* 0x0000000818147825 */ /* 0x001fc600078e0210 */
[----:B------:R-:W2:Y:S04]  /*0bb0*/  LDG.E.64 R16, desc[UR8][R16.64] ;  /* 0x0000000810107981 */ /* 0x000ea8000c1e1b00 */
[----:B---3--:R0:W-:Y:S01]  /*0bc0*/  STS.64 [R23+0x1800], R14 ;  /* 0x0018000e17007388 */ /* 0x0081e20000000a00 */
[----:B-1----:R-:W-:-:S03]  /*0bd0*/  IMAD.WIDE R18, R24, 0x8, R20 ;  /* 0x0000000818127825 */ /* 0x002fc600078e0214 */
[----:B------:R-:W3:Y:S01]  /*0be0*/  LDG.E.64 R20, desc[UR8][R20.64] ;  /* 0x0000000814147981 */ /* 0x000ee2000c1e1b00 */
[----:B0-----:R-:W-:-:S03]  /*0bf0*/  IMAD.WIDE R14, R24, 0x8, R18 ;  /* 0x00000008180e7825 */ /* 0x001fc600078e0212 */
[----:B------:R-:W4:Y:S04]  /*0c00*/  LDG.E.64 R18, desc[UR8][R18.64] ;  /* 0x0000000812127981 */ /* 0x000f28000c1e1b00 */
[----:B------:R-:W5:Y:S01]  /*0c10*/  LDG.E.64 R26, desc[UR8][R14.64] ;  /* 0x000000080e1a7981 */ /* 0x000f62000c1e1b00 */
[----:B------:R-:W-:-:S03]  /*0c20*/  VIADD R25, R25, 0x8 ;  /* 0x0000000819197836 */ /* 0x000fc60000000000 */
[----:B--2---:R0:W-:Y:S04]  /*0c30*/  STS.64 [R23+0x2000], R16 ;  /* 0x0020001017007388 */ /* 0x0041e80000000a00 */
[----:B---3--:R0:W-:Y:S04]  /*0c40*/  STS.64 [R23+0x2800], R20 ;  /* 0x0028001417007388 */ /* 0x0081e80000000a00 */
[----:B----4-:R0:W-:Y:S04]  /*0c50*/  STS.64 [R23+0x3000], R18 ;  /* 0x0030001217007388 */ /* 0x0101e80000000a00 */
[----:B-----5:R0:W-:Y:S02]  /*0c60*/  STS.64 [R23+0x3800], R26 ;  /* 0x0038001a17007388 */ /* 0x0201e40000000a00 */
.L_x_21:
[----:B------:R-:W-:Y:S05]  /*0c70*/  @!P3 BRA `(.L_x_18) ;  /* 0x000000000084b947 */ /* 0x000fea0003800000 */
[----:B------:R-:W-:-:S13]  /*0c80*/  ISETP.GE.U32.AND P2, PT, R28, 0x4, PT ;  /* 0x000000041c00780c */ /* 0x000fda0003f46070 */
[----:B0-----:R-:W-:-:S04]  /*0c90*/  @P2 IMAD R21, R24, R25, RZ ;  /* 0x0000001918152224 */ /* 0x001fc800078e02ff */
[----:B------:R-:W-:-:S04]  /*0ca0*/  @P2 IMAD.WIDE R20, R21, 0x8, R12 ;  /* 0x0000000815142825 */ /* 0x000fc800078e020c */
[C---:B------:R-:W-:Y:S02]  /*0cb0*/  @P2 IMAD.WIDE R18, R24.reuse, 0x8, R20 ;  /* 0x0000000818122825 */ /* 0x040fe400078e0214 */
[----:B------:R-:W2:Y:S02]  /*0cc0*/  @P2 LDG.E.64 R20, desc[UR8][R20.64] ;  /* 0x0000000814142981 */ /* 0x000ea4000c1e1b00 */
[C---:B------:R-:W-:Y:S02]  /*0cd0*/  @P2 IMAD.WIDE R16, R24.reuse, 0x8, R18 ;  /* 0x0000000818102825 */ /* 0x040fe400078e0212 */
[----:B------:R-:W4:Y:S02]  /*0ce0*/  @P2 LDG.E.64 R18, desc[UR8][R18.64] ;  /* 0x0000000812122981 */ /* 0x000f24000c1e1b00 */
[----:B------:R-:W-:Y:S02]  /*0cf0*/  @P2 IMAD.WIDE R14, R24, 0x8, R16 ;  /* 0x00000008180e2825 */ /* 0x000fe400078e0210 */
[----:B------:R-:W5:Y:S04]  /*0d00*/  @P2 LDG.E.64 R16, desc[UR8][R16.64] ;  /* 0x0000000810102981 */ /* 0x000f68000c1e1b00 */
[----:B------:R-:W3:Y:S01]  /*0d10*/  @P2 LDG.E.64 R14, desc[UR8][R14.64] ;  /* 0x000000080e0e2981 */ /* 0x000ee2000c1e1b00 */
[----:B------:R-:W-:-:S02]  /*0d20*/  @P2 LEA R27, R25, R5, 0xb ;  /* 0x00000005191b2211 */ /* 0x000fc400078e58ff */
[----:B------:R-:W-:-:S04]  /*0d30*/  LOP3.LUT R23, R22, 0x3, RZ, 0xc0, !PT ;  /* 0x0000000316177812 */ /* 0x000fc800078ec0ff */
[----:B------:R-:W-:Y:S01]  /*0d40*/  ISETP.NE.AND P3, PT, R23, RZ, PT ;  /* 0x000000ff1700720c */ /* 0x000fe20003f65270 */
[----:B------:R-:W-:Y:S01]  /*0d50*/  @P2 VIADD R25, R25, 0x4 ;  /* 0x0000000419192836 */ /* 0x000fe20000000000 */
[----:B--2---:R1:W-:Y:S04]  /*0d60*/  @P2 STS.64 [R27], R20 ;  /* 0x000000141b002388 */ /* 0x0043e80000000a00 */
[----:B----4-:R1:W-:Y:S04]  /*0d70*/  @P2 STS.64 [R27+0x800], R18 ;  /* 0x000800121b002388 */ /* 0x0103e80000000a00 */
[----:B-----5:R1:W-:Y:S04]  /*0d80*/  @P2 STS.64 [R27+0x1000], R16 ;  /* 0x001000101b002388 */ /* 0x0203e80000000a00 */
[----:B---3--:R1:W-:Y:S01]  /*0d90*/  @P2 STS.64 [R27+0x1800], R14 ;  /* 0x0018000e1b002388 */ /* 0x0083e20000000a00 */
[----:B------:R-:W-:Y:S05]  /*0da0*/  @!P3 BRA `(.L_x_18) ;  /* 0x000000000038b947 */ /* 0x000fea0003800000 */
[C---:B-1----:R-:W-:Y:S01]  /*0db0*/  LEA R15, R25.reuse, R3, 0x2 ;  /* 0x00000003190f7211 */ /* 0x042fe200078e10ff */
[----:B------:R-:W-:Y:S01]  /*0dc0*/  IMAD R25, R25, R2, RZ ;  /* 0x0000000219197224 */ /* 0x000fe200078e02ff */
[----:B------:R-:W-:-:S03]  /*0dd0*/  IADD3 R23, PT, PT, -R23, RZ, RZ ;  /* 0x000000ff17177210 */ /* 0x000fc60007ffe1ff */
[----:B------:R-:W-:Y:S02]  /*0de0*/  IMAD R15, R15, 0x40, R0 ;  /* 0x000000400f0f7824 */ /* 0x000fe400078e0200 */
[----:B------:R-:W-:-:S03]  /*0df0*/  IMAD.SHL.U32 R25, R25, 0x4, RZ ;  /* 0x0000000419197824 */ /* 0x000fc600078e00ff */
[----:B------:R-:W-:-:S07]  /*0e00*/  LEA R17, R15, UR6, 0x3 ;  /* 0x000000060f117c11 */ /* 0x000fce000f8e18ff */
.L_x_22:
[----:B------:R-:W-:-:S06]  /*0e10*/  IMAD.WIDE R14, R25, 0x8, R12 ;  /* 0x00000008190e7825 */ /* 0x000fcc00078e020c */
[----:B------:R-:W2:Y:S01]  /*0e20*/  LDG.E.64 R14, desc[UR8][R14.64] ;  /* 0x000000080e0e7981 */ /* 0x000ea2000c1e1b00 */
[----:B------:R-:W-:Y:S01]  /*0e30*/  IADD3 R23, PT, PT, R23, 0x1, RZ ;  /* 0x0000000117177810 */ /* 0x000fe20007ffe0ff */
[----:B------:R-:W-:-:S03]  /*0e40*/  IMAD.IADD R25, R24, 0x1, R25 ;  /* 0x0000000118197824 */ /* 0x000fc600078e0219 */
[----:B------:R-:W-:Y:S01]  /*0e50*/  ISETP.NE.AND P2, PT, R23, RZ, PT ;  /* 0x000000ff1700720c */ /* 0x000fe20003f45270 */
[----:B--2---:R0:W-:Y:S02]  /*0e60*/  STS.64 [R17], R14 ;  /* 0x0000000e11007388 */ /* 0x0041e40000000a00 */
[----:B0-----:R-:W-:-:S10]  /*0e70*/  IADD3 R17, PT, PT, R17, 0x800, RZ ;  /* 0x0000080011117810 */ /* 0x001fd40007ffe0ff */
[----:B------:R-:W-:Y:S05]  /*0e80*/  @P2 BRA `(.L_x_22) ;  /* 0xfffffffc00e02947 */ /* 0x000fea000383ffff */
.L_x_18:
[----:B------:R-:W-:-:S05]  /*0e90*/  LOP3.LUT R7, R7, 0xfffffffc, RZ, 0xc0, !PT ;  /* 0xfffffffc07077812 */ /* 0x000fca00078ec0ff */
[----:B------:R-:W-:-:S05]  /*0ea0*/  IMAD.IADD R6, R6, 0x1, -R7 ;  /* 0x0000000106067824 */ /* 0x000fca00078e0a07 */
[----:B------:R-:W-:-:S13]  /*0eb0*/  ISETP.GE.AND P2, PT, R3, R6, PT ;  /* 0x000000060300720c */ /* 0x000fda0003f46270 */
[----:B------:R-:W-:Y:S05]  /*0ec0*/  @P2 BRA `(.L_x_23) ;  /* 0x0000000000dc2947 */ /* 0x000fea0003800000 */
[----:B------:R-:W-:-:S05]  /*0ed0*/  IMAD R2, R22, R2, RZ ;  /* 0x0000000216027224 */ /* 0x000fca00078e02ff */
[----:B------:R-:W-:-:S05]  /*0ee0*/  SHF.L.U32 R7, R2, 0x2, RZ ;  /* 0x0000000202077819 */ /* 0x000fca00000006ff */
[----:B------:R-:W-:-:S06]  /*0ef0*/  IMAD.WIDE R12, R7, 0x8, R12 ;  /* 0x00000008070c7825 */ /* 0x000fcc00078e020c */
[----:B------:R-:W2:Y:S01]  /*0f00*/  LDG.E.64 R12, desc[UR8][R12.64] ;  /* 0x000000080c0c7981 */ /* 0x000ea2000c1e1b00 */
[----:B------:R-:W-:-:S05]  /*0f10*/  LEA R7, R22, R5, 0xb ;  /* 0x0000000516077211 */ /* 0x000fca00078e58ff */
[----:B--2---:R2:W-:Y:S01]  /*0f20*/  STS.64 [R7], R12 ;  /* 0x0000000c07007388 */ /* 0x0045e20000000a00 */
[----:B------:R-:W-:Y:S05]  /*0f30*/  BRA `(.L_x_23) ;  /* 0x0000000000c07947 */ /* 0x000fea0003800000 */
.L_x_17:
[----:B------:R-:W-:Y:S01]  /*0f40*/  IMAD.SHL.U32 R25, R2, 0x4, RZ ;  /* 0x0000000402197824 */ /* 0x000fe200078e00ff */
[----:B01----:R0:W2:Y:S03]  /*0f50*/  LDG.E.64 R6, desc[UR8][R12.64] ;  /* 0x000000080c067981 */ /* 0x0030a6000c1e1b00 */
[----:B------:R-:W-:-:S04]  /*0f60*/  IMAD.WIDE R24, R25, 0x8, R12 ;  /* 0x0000000819187825 */ /* 0x000fc800078e020c */
[C---:B------:R-:W-:Y:S02]  /*0f70*/  IMAD.WIDE R14, R2.reuse, 0x20, R24 ;  /* 0x00000020020e7825 */ /* 0x040fe400078e0218 */
[----:B------:R-:W4:Y:S02]  /*0f80*/  LDG.E.64 R24, desc[UR8][R24.64] ;  /* 0x0000000818187981 */ /* 0x000f24000c1e1b00 */
[C---:B------:R-:W-:Y:S02]  /*0f90*/  IMAD.WIDE R16, R2.reuse, 0x20, R14 ;  /* 0x0000002002107825 */ /* 0x040fe400078e020e */
[----:B------:R-:W5:Y:S02]  /*0fa0*/  LDG.E.64 R14, desc[UR8][R14.64] ;  /* 0x000000080e0e7981 */ /* 0x000f64000c1e1b00 */
[C---:B------:R-:W-:Y:S02]  /*0fb0*/  IMAD.WIDE R18, R2.reuse, 0x20, R16 ;  /* 0x0000002002127825 */ /* 0x040fe400078e0210 */
[----:B------:R-:W3:Y:S02]  /*0fc0*/  LDG.E.64 R16, desc[UR8][R16.64] ;  /* 0x0000000810107981 */ /* 0x000ee4000c1e1b00 */
[----:B0-----:R-:W-:-:S02]  /*0fd0*/  IMAD.WIDE R12, R2, 0x20, R18 ;  /* 0x00000020020c7825 */ /* 0x001fc400078e0212 */
[----:B------:R-:W3:Y:S02]  /*0fe0*/  LDG.E.64 R18, desc[UR8][R18.64] ;  /* 0x0000000812127981 */ /* 0x000ee4000c1e1b00 */
[C---:B------:R-:W-:Y:S02]  /*0ff0*/  IMAD.WIDE R22, R2.reuse, 0x20, R12 ;  /* 0x0000002002167825 */ /* 0x040fe400078e020c */
[----:B------:R-:W3:Y:S02]  /*1000*/  LDG.E.64 R12, desc[UR8][R12.64] ;  /* 0x000000080c0c7981 */ /* 0x000ee4000c1e1b00 */
[C---:B------:R-:W-:Y:S02]  /*1010*/  IMAD.WIDE R20, R2.reuse, 0x20, R22 ;  /* 0x0000002002147825 */ /* 0x040fe400078e0216 */
[----:B------:R-:W3:Y:S02]  /*1020*/  LDG.E.64 R22, desc[UR8][R22.64] ;  /* 0x0000000816167981 */ /* 0x000ee4000c1e1b00 */
[----:B------:R-:W-:-:S02]  /*1030*/  IMAD.WIDE R28, R2, 0x20, R20 ;  /* 0x00000020021c7825 */ /* 0x000fc400078e0214 */
[----:B------:R0:W3:Y:S02]  /*1040*/  LDG.E.64 R26, desc[UR8][R20.64] ;  /* 0x00000008141a7981 */ /* 0x0000e4000c1e1b00 */
[C---:B0-----:R-:W-:Y:S02]  /*1050*/  IMAD.WIDE R20, R2.reuse, 0x20, R28 ;  /* 0x0000002002147825 */ /* 0x041fe400078e021c */
[----:B------:R-:W3:Y:S04]  /*1060*/  LDG.E.64 R28, desc[UR8][R28.64] ;  /* 0x000000081c1c7981 */ /* 0x000ee8000c1e1b00 */
[----:B--2---:R0:W-:Y:S02]  /*1070*/  STS.64 [R5], R6 ;  /* 0x0000000605007388 */ /* 0x0041e40000000a00 */
[----:B0-----:R-:W-:-:S02]  /*1080*/  IMAD.WIDE R6, R2, 0x20, R20 ;  /* 0x0000002002067825 */ /* 0x001fc400078e0214 */
[----:B----4-:R-:W-:Y:S04]  /*1090*/  STS.64 [R5+0x800], R24 ;  /* 0x0008001805007388 */ /* 0x010fe80000000a00 */
[----:B-----5:R0:W-:Y:S04]  /*10a0*/  STS.64 [R5+0x1000], R14 ;  /* 0x0010000e05007388 */ /* 0x0201e80000000a00 */
[----:B------:R-:W2:Y:S01]  /*10b0*/  LDG.E.64 R20, desc[UR8][R20.64] ;  /* 0x0000000814147981 */ /* 0x000ea2000c1e1b00 */
[----:B0-----:R-:W-:-:S03]  /*10c0*/  IMAD.WIDE R14, R2, 0x20, R6 ;  /* 0x00000020020e7825 */ /* 0x001fc600078e0206 */
[----:B---3--:R0:W-:Y:S04]  /*10d0*/  STS.64 [R5+0x1800], R16 ;  /* 0x0018001005007388 */ /* 0x0081e80000000a00 */
[----:B------:R-:W-:Y:S04]  /*10e0*/  STS.64 [R5+0x2000], R18 ;  /* 0x0020001205007388 */ /* 0x000fe80000000a00 */
[----:B------:R1:W-:Y:S01]  /*10f0*/  STS.64 [R5+0x2800], R12 ;  /* 0x0028000c05007388 */ /* 0x0003e20000000a00 */
[----:B0-----:R-:W-:-:S03]  /*1100*/  IMAD.WIDE R16, R2, 0x20, R14 ;  /* 0x0000002002107825 */ /* 0x001fc600078e020e */
[----:B------:R-:W3:Y:S04]  /*1110*/  LDG.E.64 R6, desc[UR8][R6.64] ;  /* 0x0000000806067981 */ /* 0x000ee8000c1e1b00 */
[----:B------:R-:W4:Y:S01]  /*1120*/  LDG.E.64 R14, desc[UR8][R14.64] ;  /* 0x000000080e0e7981 */ /* 0x000f22000c1e1b00 */
[----:B-1----:R-:W-:-:S03]  /*1130*/  IMAD.WIDE R12, R2, 0x20, R16 ;  /* 0x00000020020c7825 */ /* 0x002fc600078e0210 */
[----:B------:R-:W5:Y:S01]  /*1140*/  LDG.E.64 R16, desc[UR8][R16.64] ;  /* 0x0000000810107981 */ /* 0x000f62000c1e1b00 */
[----:B------:R-:W-:-:S03]  /*1150*/  IMAD.WIDE R24, R2, 0x20, R12 ;  /* 0x0000002002187825 */ /* 0x000fc600078e020c */
[----:B------:R-:W5:Y:S01]  /*1160*/  LDG.E.64 R12, desc[UR8][R12.64] ;  /* 0x000000080c0c7981 */ /* 0x000f62000c1e1b00 */
[----:B------:R-:W-:-:S03]  /*1170*/  IMAD.WIDE R18, R2, 0x20, R24 ;  /* 0x0000002002127825 */ /* 0x000fc600078e0218 */
[----:B------:R-:W5:Y:S04]  /*1180*/  LDG.E.64 R24, desc[UR8][R24.64] ;  /* 0x0000000818187981 */ /* 0x000f68000c1e1b00 */
[----:B------:R-:W5:Y:S04]  /*1190*/  LDG.E.64 R18, desc[UR8][R18.64] ;  /* 0x0000000812127981 */ /* 0x000f68000c1e1b00 */
[----:B------:R0:W-:Y:S04]  /*11a0*/  STS.64 [R5+0x3000], R22 ;  /* 0x0030001605007388 */ /* 0x0001e80000000a00 */
[----:B------:R0:W-:Y:S04]  /*11b0*/  STS.64 [R5+0x3800], R26 ;  /* 0x0038001a05007388 */ /* 0x0001e80000000a00 */
[----:B------:R0:W-:Y:S04]  /*11c0*/  STS.64 [R5+0x4000], R28 ;  /* 0x0040001c05007388 */ /* 0x0001e80000000a00 */
[----:B--2---:R0:W-:Y:S04]  /*11d0*/  STS.64 [R5+0x4800], R20 ;  /* 0x0048001405007388 */ /* 0x0041e80000000a00 */
[----:B---3--:R0:W-:Y:S04]  /*11e0*/  STS.64 [R5+0x5000], R6 ;  /* 0x0050000605007388 */ /* 0x0081e80000000a00 */
[----:B----4-:R0:W-:Y:S04]  /*11f0*/  STS.64 [R5+0x5800], R14 ;  /* 0x0058000e05007388 */ /* 0x0101e80000000a00 */
[----:B-----5:R0:W-:Y:S04]  /*1200*/  STS.64 [R5+0x6000], R16 ;  /* 0x0060001005007388 */ /* 0x0201e80000000a00 */
[----:B------:R0:W-:Y:S04]  /*1210*/  STS.64 [R5+0x6800], R12 ;  /* 0x0068000c05007388 */ /* 0x0001e80000000a00 */
[----:B------:R0:W-:Y:S04]  /*1220*/  STS.64 [R5+0x7000], R24 ;  /* 0x0070001805007388 */ /* 0x0001e80000000a00 */
[----:B------:R0:W-:Y:S02]  /*1230*/  STS.64 [R5+0x7800], R18 ;  /* 0x0078001205007388 */ /* 0x0001e40000000a00 */
.L_x_23:
[----:B------:R-:W-:Y:S05]  /*1240*/  BSYNC.RECONVERGENT B0 ;  /* 0x0000000000007941 */ /* 0x000fea0003800200 */
.L_x_16:
[----:B------:R-:W-:Y:S01]  /*1250*/  BAR.SYNC.DEFER_BLOCKING 0x0 ;  /* 0x0000000000007b1d */ /* 0x000fe20000010000 */
[CC--:B------:R-:W-:Y:S01]  /*1260*/  ISETP.GE.U32.AND P3, PT, R0.reuse, R3.reuse, PT ;  /* 0x000000030000720c */ /* 0x0c0fe20003f66070 */
[----:B------:R-:W-:Y:S01]  /*1270*/  UIADD3 UR4, UPT, UPT, UR5, 0x8000, URZ ;  /* 0x0000800005047890 */ /* 0x000fe2000fffe0ff */
[CC--:B------:R-:W-:Y:S02]  /*1280*/  LEA R2, R0.reuse, R3.reuse, 0x6 ;  /* 0x0000000300027211 */ /* 0x0c0fe400078e30ff */
[----:B0-----:R-:W-:Y:S01]  /*1290*/  IADD3 R6, PT, PT, R0, -R3, RZ ;  /* 0x8000000300067210 */ /* 0x001fe20007ffe0ff */
[----:B------:R-:W-:Y:S01]  /*12a0*/  ULEA UR4, UR7, UR4, 0x18 ;  /* 0x0000000407047291 */ /* 0x000fe2000f8ec0ff */
[----:B------:R-:W-:Y:S02]  /*12b0*/  LEA R2, R2, UR6, 0x3 ;  /* 0x0000000602027c11 */ /* 0x000fe4000f8e18ff */
[----:B------:R-:W-:-:S03]  /*12c0*/  IABS R6, R6 ;  /* 0x0000000600067213 */ /* 0x000fc60000000000 */
[----:B------:R-:W-:Y:S01]  /*12d0*/  LEA R26, R3, UR4, 0x3 ;  /* 0x00000004031a7c11 */ /* 0x000fe2000f8e18ff */
[----:B------:R-:W-:Y:S01]  /*12e0*/  UIADD3 UR4, UPT, UPT, UR5, 0x8200, URZ ;  /* 0x0000820005047890 */ /* 0x000fe2000fffe0ff */
[----:B------:R-:W-:-:S03]  /*12f0*/  ISETP.GT.U32.AND P2, PT, R6, 0x3, PT ;  /* 0x000000030600780c */ /* 0x000fc60003f44070 */
[----:B------:R-:W-:Y:S01]  /*1300*/  ULEA UR4, UR7, UR4, 0x18 ;  /* 0x0000000407047291 */ /* 0x000fe2000f8ec0ff */
[----:B--2---:R-:W0:Y:S04]  /*1310*/  @!P3 LDS.64 R12, [R2] ;  /* 0x00000000020cb984 */ /* 0x004e280000000a00 */
[----:B0-----:R-:W-:Y:S01]  /*1320*/  @!P3 STS.64 [R5], R12 ;  /* 0x0000000c0500b388 */ /* 0x001fe20000000a00 */
[----:B------:R-:W-:-:S04]  /*1330*/  ISETP.GT.U32.AND P3, PT, R6, 0x7, PT ;  /* 0x000000070600780c */ /* 0x000fc80003f64070 */
[----:B-1----:R-:W0:Y:S04]  /*1340*/  @!P2 LDS.64 R14, [R2+0x20] ;  /* 0x00002000020ea984 */ /* 0x002e280000000a00 */
[----:B0-----:R-:W-:Y:S01]  /*1350*/  @!P2 STS.64 [R5+0x800], R14 ;  /* 0x0008000e0500a388 */ /* 0x001fe20000000a00 */
[----:B------:R-:W-:-:S04]  /*1360*/  ISETP.GT.U32.AND P2, PT, R6, 0xb, PT ;  /* 0x0000000b0600780c */ /* 0x000fc80003f44070 */
[----:B------:R-:W0:Y:S04]  /*1370*/  @!P3 LDS.64 R16, [R2+0x40] ;  /* 0x000040000210b984 */ /* 0x000e280000000a00 */
        /* <DEDUP_REMOVED lines=36> */
[----:B0-----:R-:W-:Y:S05]  /*15c0*/  @!P3 STS.64 [R5+0x7000], R22 ;  /* 0x007000160500b388 */ /* 0x001fea0000000a00 */
[----:B------:R-:W0:Y:S04]  /*15d0*/  @!P2 LDS.64 R12, [R2+0x1e0] ;  /* 0x0001e000020ca984 */ /* 0x000e280000000a00 */
[----:B0-----:R-:W-:Y:S01]  /*15e0*/  @!P2 STS.64 [R5+0x7800], R12 ;  /* 0x0078000c0500a388 */ /* 0x001fe20000000a00 */
[----:B------:R-:W-:Y:S06]  /*15f0*/  BAR.SYNC.DEFER_BLOCKING 0x0 ;  /* 0x0000000000007b1d */ /* 0x000fec0000010000 */
[----:B------:R-:W-:Y:S04]  /*1600*/  LDS.64 R24, [R5] ;  /* 0x0000000005187984 */ /* 0x000fe80000000a00 */
[----:B------:R-:W0:Y:S04]  /*1610*/  LDS.64 R28, [R26] ;  /* 0x000000001a1c7984 */ /* 0x000e280000000a00 */
[----:B------:R-:W-:Y:S04]  /*1620*/  LDS.64 R16, [R5+0x800] ;  /* 0x0008000005107984 */ /* 0x000fe80000000a00 */
[----:B------:R-:W1:Y:S04]  /*1630*/  LDS.64 R20, [R26+0x20] ;  /* 0x000020001a147984 */ /* 0x000e680000000a00 */
[----:B------:R-:W-:Y:S04]  /*1640*/  LDS.64 R6, [R5+0x1000] ;  /* 0x0010000005067984 */ /* 0x000fe80000000a00 */
[----:B------:R-:W2:Y:S04]  /*1650*/  LDS.64 R14, [R26+0x40] ;  /* 0x000040001a0e7984 */ /* 0x000ea80000000a00 */
[----:B------:R-:W-:Y:S04]  /*1660*/  LDS.64 R2, [R5+0x1800] ;  /* 0x0018000005027984 */ /* 0x000fe80000000a00 */
[----:B------:R-:W4:Y:S04]  /*1670*/  LDS.64 R18, [R26+0x60] ;  /* 0x000060001a127984 */ /* 0x000f280000000a00 */
[----:B------:R-:W-:Y:S01]  /*1680*/  LDS.64 R12, [R5+0x2000] ;  /* 0x00200000050c7984 */ /* 0x000fe20000000a00 */
[----:B0-----:R-:W-:-:S03]  /*1690*/  DFMA R22, R24, R28, RZ ;  /* 0x0000001c1816722b */ /* 0x001fc600000000ff */
[----:B------:R-:W0:Y:S05]  /*16a0*/  LDS.64 R24, [R26+0x80] ;  /* 0x000080001a187984 */ /* 0x000e2a0000000a00 */
[----:B-1----:R-:W-:Y:S01]  /*16b0*/  DFMA R20, R16, R20, R22 ;  /* 0x000000141014722b */ /* 0x002fe20000000016 */
[----:B------:R-:W-:Y:S04]  /*16c0*/  LDS.64 R16, [R5+0x2800] ;  /* 0x0028000005107984 */ /* 0x000fe80000000a00 */
[----:B------:R-:W1:Y:S03]  /*16d0*/  LDS.64 R22, [R26+0xa0] ;  /* 0x0000a0001a167984 */ /* 0x000e660000000a00 */
[----:B--2---:R-:W-:-:S02]  /*16e0*/  DFMA R14, R6, R14, R20 ;  /* 0x0000000e060e722b */ /* 0x004fc40000000014 */
[----:B------:R-:W-:Y:S04]  /*16f0*/  LDS.64 R20, [R5+0x3000] ;  /* 0x0030000005147984 */ /* 0x000fe80000000a00 */
[----:B------:R-:W2:Y:S02]  /*1700*/  LDS.64 R6, [R26+0xc0] ;  /* 0x0000c0001a067984 */ /* 0x000ea40000000a00 */
[----:B----4-:R-:W-:Y:S02]  /*1710*/  DFMA R18, R2, R18, R14 ;  /* 0x000000120212722b */ /* 0x010fe4000000000e */
[----:B------:R-:W-:Y:S04]  /*1720*/  LDS.64 R2, [R5+0x3800] ;  /* 0x0038000005027984 */ /* 0x000fe80000000a00 */
[----:B------:R-:W4:Y:S02]  /*1730*/  LDS.64 R14, [R26+0xe0] ;  /* 0x0000e0001a0e7984 */ /* 0x000f240000000a00 */
[----:B0-----:R-:W-:-:S02]  /*1740*/  DFMA R24, R12, R24, R18 ;  /* 0x000000180c18722b */ /* 0x001fc40000000012 */
[----:B------:R-:W-:Y:S04]  /*1750*/  LDS.64 R12, [R5+0x4000] ;  /* 0x00400000050c7984 */ /* 0x000fe80000000a00 */
[----:B------:R-:W0:Y:S02]  /*1760*/  LDS.64 R18, [R26+0x100] ;  /* 0x000100001a127984 */ /* 0x000e240000000a00 */
[----:B-1----:R-:W-:Y:S02]  /*1770*/  DFMA R22, R16, R22, R24 ;  /* 0x000000161016722b */ /* 0x002fe40000000018 */
[----:B------:R-:W-:Y:S04]  /*1780*/  LDS.64 R16, [R5+0x4800] ;  /* 0x0048000005107984 */ /* 0x000fe80000000a00 */
[----:B------:R-:W1:Y:S02]  /*1790*/  LDS.64 R24, [R26+0x120] ;  /* 0x000120001a187984 */ /* 0x000e640000000a00 */
        /* <DEDUP_REMOVED lines=18> */
[----:B0-----:R-:W-:-:S08]  /*18c0*/  DFMA R2, R12, R14, R2 ;  /* 0x0000000e0c02722b */ /* 0x001fd00000000002 */
[----:B-1----:R-:W-:-:S08]  /*18d0*/  DFMA R2, R16, R18, R2 ;  /* 0x000000121002722b */ /* 0x002fd00000000002 */
[----:B--2---:R-:W-:-:S08]  /*18e0*/  DFMA R2, R22, R24, R2 ;  /* 0x000000181602722b */ /* 0x004fd00000000002 */
[----:B----4-:R-:W-:Y:S01]  /*18f0*/  DFMA R2, R6, R20, R2 ;  /* 0x000000140602722b */ /* 0x010fe20000000002 */
[----:B------:R-:W-:-:S06]  /*1900*/  LEA R7, R4, UR4, 0x3 ;  /* 0x0000000404077c11 */ /* 0x000fcc000f8e18ff */
[----:B------:R0:W-:Y:S01]  /*1910*/  STS.64 [R7], R2 ;  /* 0x0000000207007388 */ /* 0x0001e20000000a00 */
[----:B------:R-:W-:Y:S06]  /*1920*/  BAR.SYNC.DEFER_BLOCKING 0x0 ;  /* 0x0000000000007b1d */ /* 0x000fec0000010000 */
[----:B------:R-:W-:Y:S05]  /*1930*/  @P1 EXIT ;  /* 0x000000000000194d */ /* 0x000fea0003800000 */
[----:B------:R-:W-:Y:S01]  /*1940*/  LEA R14, R0, UR4, 0x3 ;  /* 0x00000004000e7c11 */ /* 0x000fe2000f8e18ff */
[----:B------:R-:W1:Y:S04]  /*1950*/  LDCU.64 UR4, c[0x0][0x388] ;  /* 0x00007100ff0477ac */ /* 0x000e680008000a00 */
[----:B0-----:R-:W0:Y:S04]  /*1960*/  LDS.64 R2, [R14] ;  /* 0x000000000e027984 */ /* 0x001e280000000a00 */
[----:B---3--:R-:W2:Y:S04]  /*1970*/  LDS.64 R4, [R14+0x200] ;  /* 0x000200000e047984 */ /* 0x008ea80000000a00 */
[----:B------:R-:W3:Y:S04]  /*1980*/  LDS.64 R6, [R14+0x400] ;  /* 0x000400000e067984 */ /* 0x000ee80000000a00 */
[----:B------:R-:W4:Y:S01]  /*1990*/  LDS.64 R12, [R14+0x600] ;  /* 0x000600000e0c7984 */ /* 0x000f220000000a00 */
[----:B0-----:R-:W-:-:S08]  /*19a0*/  DADD R2, RZ, R2 ;  /* 0x00000000ff027229 */ /* 0x001fd00000000002 */
[----:B--2---:R-:W-:-:S08]  /*19b0*/  DADD R2, R2, R4 ;  /* 0x0000000002027229 */ /* 0x004fd00000000004 */
[----:B---3--:R-:W-:-:S08]  /*19c0*/  DADD R2, R2, R6 ;  /* 0x0000000002027229 */ /* 0x008fd00000000006 */
[----:B----4-:R-:W-:-:S08]  /*19d0*/  DADD R2, R2, R12 ;  /* 0x0000000002027229 */ /* 0x010fd0000000000c */
[----:B-1----:R-:W-:Y:S01]  /*19e0*/  DFMA R2, R2, UR4, R8 ;  /* 0x0000000402027c2b */ /* 0x002fe20008000008 */
[----:B------:R-:W-:Y:S10]  /*19f0*/  @P0 BRA `(.L_x_24) ;  /* 0x0000000000140947 */ /* 0x000ff40003800000 */
[----:B------:R-:W0:Y:S02]  /*1a00*/  LDCU UR4, c[0x0][0x3c4] ;  /* 0x00007880ff0477ac */ /* 0x000e240008000800 */
[----:B0-----:R-:W-:-:S13]  /*1a10*/  ISETP.GE.AND P0, PT, R0, UR4, PT ;  /* 0x0000000400007c0c */ /* 0x001fda000bf06270 */
[----:B------:R-:W-:Y:S05]  /*1a20*/  @P0 EXIT ;  /* 0x000000000000094d */ /* 0x000fea0003800000 */
[----:B------:R-:W-:Y:S01]  /*1a30*/  STG.E.64 desc[UR8][R10.64], R2 ;  /* 0x000000020a007986 */ /* 0x000fe2000c101b08 */
[----:B------:R-:W-:Y:S05]  /*1a40*/  EXIT ;  /* 0x000000000000794d */ /* 0x000fea0003800000 */
.L_x_24:
[----:B------:R-:W-:Y:S01]  /*1a50*/  STG.E.64 desc[UR8][R10.64], R2 ;  /* 0x000000020a007986 */ /* 0x000fe2000c101b08 */
[----:B------:R-:W-:Y:S05]  /*1a60*/  EXIT ;  /* 0x000000000000794d */ /* 0x000fea0003800000 */
.L_x_25:
        /* <DEDUP_REMOVED lines=9> */
.L_x_27:


//--------------------- .nv.shared._Z18syhemvl_generic_ndIdLi64ELi64ELi4ELi8EEviT_PS0_iS1_iS0_S1_ii --------------------------
	.section	.nv.shared._Z18syhemvl_generic_ndIdLi64ELi64ELi4ELi8EEviT_PS0_iS1_iS0_S1_ii,"aw",@nobits
	.sectionflags	@""
	.align	8
.nv.shared._Z18syhemvl_generic_ndIdLi64ELi64ELi4ELi8EEviT_PS0_iS1_iS0_S1_ii:
	.zero		22016


//--------------------- .nv.shared.reserved.0     --------------------------
	.section	.nv.shared.reserved.0,"aw",@nobits
	.weak		__nv_reservedSMEM_offset_0_alias
	.size		__nv_reservedSMEM_offset_0_alias, 0, 64
	.other		__nv_reservedSMEM_offset_0_alias,@"STO_CUDA_RESERVED_SHARED STV_DEFAULT"
__nv_reservedSMEM_offset_0_alias:
	.zero		0
	.zero		64


//--------------------- .nv.shared._Z17syhemvl_generic_dIdLi64ELi64ELi4ELi8EEviT_PS0_iS1_iS0_S1_ii --------------------------
	.section	.nv.shared._Z17syhemvl_generic_dIdLi64ELi64ELi4ELi8EEviT_PS0_iS1_iS0_S1_ii,"aw",@nobits
	.sectionflags	@""
	.align	8
.nv.shared._Z17syhemvl_generic_dIdLi64ELi64ELi4ELi8EEviT_PS0_iS1_iS0_S1_ii:
	.zero		38400


//--------------------- .nv.constant0._Z18syhemvl_generic_ndIdLi64ELi64ELi4ELi8EEviT_PS0_iS1_iS0_S1_ii --------------------------
	.section	.nv.constant0._Z18syhemvl_generic_ndIdLi64ELi64ELi4ELi8EEviT_PS0_iS1_iS0_S1_ii,"a",@progbits
	.sectionflags	@""
	.align	4
.nv.constant0._Z18syhemvl_generic_ndIdLi64ELi64ELi4ELi8EEviT_PS0_iS1_iS0_S1_ii:
	.zero		968


//--------------------- .nv.constant0._Z17syhemvl_generic_dIdLi64ELi64ELi4ELi8EEviT_PS0_iS1_iS0_S1_ii --------------------------
	.section	.nv.constant0._Z17syhemvl_generic_dIdLi64ELi64ELi4ELi8EEviT_PS0_iS1_iS0_S1_ii,"a",@progbits
	.sectionflags	@""
	.align	4
.nv.constant0._Z17syhemvl_generic_dIdLi64ELi64ELi4ELi8EEviT_PS0_iS1_iS0_S1_ii:
	.zero		968


//--------------------- SYMBOLS --------------------------

	.type		.nv.reservedSmem.offset0,@object
	.size		.nv.reservedSmem.offset0,0x4
	.type		.nv.reservedSmem.cap,@object
	.size		.nv.reservedSmem.cap,0x4
